//
// Generated by NVIDIA NVVM Compiler
//
// Compiler Build ID: CL-36424714
// Cuda compilation tools, release 13.0, V13.0.88
// Based on NVVM 20.0.0
//

.version 9.0
.target sm_100
.address_size 64

	// .globl	default_function_kernel_1

.visible .entry default_function_kernel_1(
	.param .u64 .ptr .align 1 default_function_kernel_1_param_0,
	.param .u64 .ptr .align 1 default_function_kernel_1_param_1
)
.maxntid 6
{
	.reg .pred 	%p<7>;
	.reg .b32 	%r<10>;
	.reg .b32 	%f<39>;
	.reg .b64 	%rd<9>;

	ld.param.u64 	%rd1, [default_function_kernel_1_param_0];
	ld.param.u64 	%rd2, [default_function_kernel_1_param_1];
	cvta.to.global.u64 	%rd3, %rd2;
	mov.u32 	%r3, %ctaid.x;
	mov.u32 	%r4, %tid.x;
	mad.lo.s32 	%r1, %r3, 6, %r4;
	mul.wide.u32 	%rd4, %r1, 4;
	add.s64 	%rd5, %rd3, %rd4;
	ld.global.nc.f32 	%f1, [%rd5];
	abs.f32 	%f2, %f1;
	fma.rn.f32 	%f7, %f1, %f1, 0f3F800000;
	rsqrt.approx.ftz.f32 	%f8, %f7;
	fma.rn.f32 	%f9, %f7, %f8, 0f3F800000;
	rcp.approx.ftz.f32 	%f10, %f9;
	mul.f32 	%f11, %f2, %f10;
	fma.rn.f32 	%f12, %f2, %f11, %f2;
	setp.gt.f32 	%p1, %f2, 0f4B000000;
	selp.f32 	%f3, %f2, %f12, %p1;
	mov.f32 	%f13, 0f3F800000;
	add.rz.f32 	%f14, %f3, %f13;
	mov.b32 	%r5, %f14;
	add.s32 	%r6, %r5, -1061158912;
	and.b32  	%r7, %r6, -8388608;
	mov.b32 	%r2, %f3;
	sub.s32 	%r8, %r2, %r7;
	mov.b32 	%f15, %r8;
	sub.s32 	%r9, 1082130432, %r7;
	mov.b32 	%f16, %r9;
	fma.rn.f32 	%f17, %f16, 0f3E800000, 0fBF800000;
	add.f32 	%f18, %f17, %f15;
	cvt.rn.f32.s32 	%f19, %r7;
	mul.f32 	%f20, %f19, 0f34000000;
	fma.rn.f32 	%f21, %f18, 0fBD39BF78, 0f3DD80012;
	fma.rn.f32 	%f22, %f21, %f18, 0fBE0778E0;
	fma.rn.f32 	%f23, %f22, %f18, 0f3E146475;
	fma.rn.f32 	%f24, %f23, %f18, 0fBE2A68DD;
	fma.rn.f32 	%f25, %f24, %f18, 0f3E4CAF9E;
	fma.rn.f32 	%f26, %f25, %f18, 0fBE800042;
	fma.rn.f32 	%f27, %f26, %f18, 0f3EAAAAE6;
	fma.rn.f32 	%f28, %f27, %f18, 0fBF000000;
	mul.f32 	%f29, %f18, %f28;
	fma.rn.f32 	%f30, %f29, %f18, %f18;
	fma.rn.f32 	%f38, %f20, 0f3F317218, %f30;
	setp.lt.u32 	%p2, %r2, 2139095040;
	@%p2 bra 	$L__BB0_2;
	setp.gt.s32 	%p3, %r2, -1082130432;
	fma.rn.f32 	%f31, %f3, 0f7F800000, 0f7F800000;
	selp.f32 	%f32, %f31, %f38, %p3;
	setp.eq.f32 	%p4, %f3, 0f00000000;
	selp.f32 	%f38, 0f80000000, %f32, %p4;
$L__BB0_2:
	setp.gt.f32 	%p5, %f2, 0f4B000000;
	cvta.to.global.u64 	%rd6, %rd1;
	add.f32 	%f33, %f38, 0f3F317218;
	selp.f32 	%f34, %f33, %f38, %p5;
	setp.num.f32 	%p6, %f2, %f2;
	copysign.f32 	%f35, %f1, %f34;
	selp.f32 	%f36, %f35, %f34, %p6;
	cvt.rpi.f32.f32 	%f37, %f36;
	add.s64 	%rd8, %rd6, %rd4;
	st.global.f32 	[%rd8], %f37;
	ret;

}
	// .globl	default_function_kernel_3
.visible .entry default_function_kernel_3(
	.param .u64 .ptr .align 1 default_function_kernel_3_param_0,
	.param .u64 .ptr .align 1 default_function_kernel_3_param_1,
	.param .u64 .ptr .align 1 default_function_kernel_3_param_2
)
.maxntid 64
{
	.reg .pred 	%p<5>;
	.reg .b32 	%r<11>;
	.reg .b32 	%f<37>;
	.reg .b64 	%rd<12>;

	ld.param.u64 	%rd1, [default_function_kernel_3_param_0];
	ld.param.u64 	%rd2, [default_function_kernel_3_param_1];
	ld.param.u64 	%rd3, [default_function_kernel_3_param_2];
	cvta.to.global.u64 	%rd4, %rd3;
	cvta.to.global.u64 	%rd5, %rd2;
	mov.u32 	%r3, %ctaid.x;
	shl.b32 	%r4, %r3, 6;
	mov.u32 	%r5, %tid.x;
	or.b32  	%r1, %r4, %r5;
	mul.wide.u32 	%rd6, %r1, 4;
	add.s64 	%rd7, %rd5, %rd6;
	ld.global.nc.f32 	%f6, [%rd7];
	add.s64 	%rd8, %rd4, %rd6;
	ld.global.nc.f32 	%f7, [%rd8];
	div.rn.f32 	%f1, %f6, %f7;
	abs.f32 	%f8, %f1;
	mov.f32 	%f9, 0f3F800000;
	sub.f32 	%f10, %f9, %f8;
	rcp.approx.ftz.f32 	%f11, %f10;
	add.f32 	%f12, %f11, %f11;
	mul.f32 	%f13, %f8, %f12;
	setp.gt.f32 	%p1, %f8, 0f7E800000;
	selp.f32 	%f2, 0fC0000000, %f13, %p1;
	add.rz.f32 	%f14, %f2, %f9;
	mov.b32 	%r6, %f14;
	add.s32 	%r7, %r6, -1061158912;
	and.b32  	%r8, %r7, -8388608;
	mov.b32 	%r2, %f2;
	sub.s32 	%r9, %r2, %r8;
	mov.b32 	%f15, %r9;
	sub.s32 	%r10, 1082130432, %r8;
	mov.b32 	%f16, %r10;
	fma.rn.f32 	%f17, %f16, 0f3E800000, 0fBF800000;
	add.f32 	%f18, %f17, %f15;
	cvt.rn.f32.s32 	%f19, %r8;
	mul.f32 	%f20, %f19, 0f34000000;
	fma.rn.f32 	%f21, %f18, 0fBD39BF78, 0f3DD80012;
	fma.rn.f32 	%f22, %f21, %f18, 0fBE0778E0;
	fma.rn.f32 	%f23, %f22, %f18, 0f3E146475;
	fma.rn.f32 	%f24, %f23, %f18, 0fBE2A68DD;
	fma.rn.f32 	%f25, %f24, %f18, 0f3E4CAF9E;
	fma.rn.f32 	%f26, %f25, %f18, 0fBE800042;
	fma.rn.f32 	%f27, %f26, %f18, 0f3EAAAAE6;
	fma.rn.f32 	%f28, %f27, %f18, 0fBF000000;
	mul.f32 	%f29, %f18, %f28;
	fma.rn.f32 	%f30, %f29, %f18, %f18;
	fma.rn.f32 	%f36, %f20, 0f3F317218, %f30;
	setp.lt.u32 	%p2, %r2, 2139095040;
	@%p2 bra 	$L__BB1_2;
	setp.gt.s32 	%p3, %r2, -1082130432;
	fma.rn.f32 	%f31, %f2, 0f7F800000, 0f7F800000;
	selp.f32 	%f32, %f31, %f36, %p3;
	setp.eq.f32 	%p4, %f2, 0f00000000;
	selp.f32 	%f36, 0f80000000, %f32, %p4;
$L__BB1_2:
	cvta.to.global.u64 	%rd9, %rd1;
	mov.f32 	%f33, 0f3F000000;
	copysign.f32 	%f34, %f1, %f33;
	mul.f32 	%f35, %f34, %f36;
	add.s64 	%rd11, %rd9, %rd6;
	st.global.f32 	[%rd11], %f35;
	ret;

}
	// .globl	default_function_kernel
.visible .entry default_function_kernel(
	.param .u64 .ptr .align 1 default_function_kernel_param_0,
	.param .u64 .ptr .align 1 default_function_kernel_param_1
)
.maxntid 64
{
	.reg .pred 	%p<7>;
	.reg .b32 	%r<12>;
	.reg .b32 	%f<39>;
	.reg .b64 	%rd<9>;

	ld.param.u64 	%rd1, [default_function_kernel_param_0];
	ld.param.u64 	%rd2, [default_function_kernel_param_1];
	cvta.to.global.u64 	%rd3, %rd2;
	mov.u32 	%r4, %ctaid.x;
	shl.b32 	%r5, %r4, 6;
	mov.u32 	%r6, %tid.x;
	or.b32  	%r1, %r5, %r6;
	mul.wide.u32 	%rd4, %r1, 4;
	add.s64 	%rd5, %rd3, %rd4;
	ld.global.nc.f32 	%f5, [%rd5];
	mov.f32 	%f6, 0f3F800000;
	sub.rn.f32 	%f7, %f5, %f6;
	mov.b32 	%r2, %f7;
	setp.gt.u32 	%p1, %r2, 1258291200;
	fma.rn.f32 	%f8, %f5, %f5, 0fBF800000;
	rsqrt.approx.ftz.f32 	%f9, %f8;
	mul.f32 	%f10, %f8, %f9;
	mul.f32 	%f11, %f9, 0f3F000000;
	neg.f32 	%f12, %f10;
	fma.rn.f32 	%f13, %f12, %f10, %f8;
	fma.rn.f32 	%f14, %f13, %f11, %f10;
	setp.eq.f32 	%p2, %f8, 0f00000000;
	selp.f32 	%f15, 0f00000000, %f14, %p2;
	selp.f32 	%f16, 0fBF800001, %f15, %p1;
	add.f32 	%f1, %f7, %f16;
	add.rz.f32 	%f17, %f1, %f6;
	mov.b32 	%r7, %f17;
	add.s32 	%r8, %r7, -1061158912;
	and.b32  	%r9, %r8, -8388608;
	mov.b32 	%r3, %f1;
	sub.s32 	%r10, %r3, %r9;
	mov.b32 	%f18, %r10;
	sub.s32 	%r11, 1082130432, %r9;
	mov.b32 	%f19, %r11;
	fma.rn.f32 	%f20, %f19, 0f3E800000, 0fBF800000;
	add.f32 	%f21, %f20, %f18;
	cvt.rn.f32.s32 	%f22, %r9;
	mul.f32 	%f23, %f22, 0f34000000;
	fma.rn.f32 	%f24, %f21, 0fBD39BF78, 0f3DD80012;
	fma.rn.f32 	%f25, %f24, %f21, 0fBE0778E0;
	fma.rn.f32 	%f26, %f25, %f21, 0f3E146475;
	fma.rn.f32 	%f27, %f26, %f21, 0fBE2A68DD;
	fma.rn.f32 	%f28, %f27, %f21, 0f3E4CAF9E;
	fma.rn.f32 	%f29, %f28, %f21, 0fBE800042;
	fma.rn.f32 	%f30, %f29, %f21, 0f3EAAAAE6;
	fma.rn.f32 	%f31, %f30, %f21, 0fBF000000;
	mul.f32 	%f32, %f21, %f31;
	fma.rn.f32 	%f33, %f32, %f21, %f21;
	fma.rn.f32 	%f38, %f23, 0f3F317218, %f33;
	setp.lt.u32 	%p3, %r3, 2139095040;
	@%p3 bra 	$L__BB2_2;
	setp.gt.s32 	%p4, %r3, -1082130432;
	fma.rn.f32 	%f34, %f1, 0f7F800000, 0f7F800000;
	selp.f32 	%f35, %f34, %f38, %p4;
	setp.eq.f32 	%p5, %f1, 0f00000000;
	selp.f32 	%f38, 0f80000000, %f35, %p5;
$L__BB2_2:
	setp.gt.u32 	%p6, %r2, 1258291200;
	cvta.to.global.u64 	%rd6, %rd1;
	add.f32 	%f36, %f38, 0f3F317218;
	selp.f32 	%f37, %f36, %f38, %p6;
	add.s64 	%rd8, %rd6, %rd4;
	st.global.f32 	[%rd8], %f37;
	ret;

}
	// .globl	default_function_kernel_2
.visible .entry default_function_kernel_2(
	.param .u64 .ptr .align 1 default_function_kernel_2_param_0,
	.param .u64 .ptr .align 1 default_function_kernel_2_param_1
)
.maxntid 32
{
	.reg .pred 	%p<10>;
	.reg .b32 	%r<11>;
	.reg .b32 	%f<59>;
	.reg .b64 	%rd<9>;

	ld.param.u64 	%rd1, [default_function_kernel_2_param_0];
	ld.param.u64 	%rd2, [default_function_kernel_2_param_1];
	cvta.to.global.u64 	%rd3, %rd2;
	mov.u32 	%r3, %ctaid.x;
	shl.b32 	%r4, %r3, 5;
	mov.u32 	%r5, %tid.x;
	or.b32  	%r1, %r4, %r5;
	mul.wide.u32 	%rd4, %r1, 4;
	add.s64 	%rd5, %rd3, %rd4;
	ld.global.nc.f32 	%f1, [%rd5];
	abs.f32 	%f2, %f1;
	fma.rn.f32 	%f7, %f1, %f1, 0f3F800000;
	rsqrt.approx.ftz.f32 	%f8, %f7;
	fma.rn.f32 	%f9, %f7, %f8, 0f3F800000;
	rcp.approx.ftz.f32 	%f10, %f9;
	mul.f32 	%f11, %f2, %f10;
	fma.rn.f32 	%f12, %f2, %f11, %f2;
	setp.gt.f32 	%p1, %f2, 0f4B000000;
	selp.f32 	%f3, %f2, %f12, %p1;
	mov.f32 	%f13, 0f3F800000;
	add.rz.f32 	%f14, %f3, %f13;
	mov.b32 	%r6, %f14;
	add.s32 	%r7, %r6, -1061158912;
	and.b32  	%r8, %r7, -8388608;
	mov.b32 	%r2, %f3;
	sub.s32 	%r9, %r2, %r8;
	mov.b32 	%f15, %r9;
	sub.s32 	%r10, 1082130432, %r8;
	mov.b32 	%f16, %r10;
	fma.rn.f32 	%f17, %f16, 0f3E800000, 0fBF800000;
	add.f32 	%f18, %f17, %f15;
	cvt.rn.f32.s32 	%f19, %r8;
	mul.f32 	%f20, %f19, 0f34000000;
	fma.rn.f32 	%f21, %f18, 0fBD39BF78, 0f3DD80012;
	fma.rn.f32 	%f22, %f21, %f18, 0fBE0778E0;
	fma.rn.f32 	%f23, %f22, %f18, 0f3E146475;
	fma.rn.f32 	%f24, %f23, %f18, 0fBE2A68DD;
	fma.rn.f32 	%f25, %f24, %f18, 0f3E4CAF9E;
	fma.rn.f32 	%f26, %f25, %f18, 0fBE800042;
	fma.rn.f32 	%f27, %f26, %f18, 0f3EAAAAE6;
	fma.rn.f32 	%f28, %f27, %f18, 0fBF000000;
	mul.f32 	%f29, %f18, %f28;
	fma.rn.f32 	%f30, %f29, %f18, %f18;
	fma.rn.f32 	%f58, %f20, 0f3F317218, %f30;
	setp.lt.u32 	%p2, %r2, 2139095040;
	@%p2 bra 	$L__BB3_2;
	setp.gt.s32 	%p3, %r2, -1082130432;
	fma.rn.f32 	%f31, %f3, 0f7F800000, 0f7F800000;
	selp.f32 	%f32, %f31, %f58, %p3;
	setp.eq.f32 	%p4, %f3, 0f00000000;
	selp.f32 	%f58, 0f80000000, %f32, %p4;
$L__BB3_2:
	setp.gt.f32 	%p5, %f2, 0f4B000000;
	cvta.to.global.u64 	%rd6, %rd1;
	add.f32 	%f33, %f58, 0f3F317218;
	selp.f32 	%f34, %f33, %f58, %p5;
	setp.num.f32 	%p6, %f2, %f2;
	copysign.f32 	%f35, %f1, %f34;
	selp.f32 	%f36, %f35, %f34, %p6;
	abs.f32 	%f37, %f36;
	fma.rn.f32 	%f38, %f37, 0fBF000000, 0f3F000000;
	rsqrt.approx.ftz.f32 	%f39, %f38;
	mul.f32 	%f40, %f39, %f38;
	mul.f32 	%f41, %f39, 0fBF000000;
	fma.rn.f32 	%f42, %f40, %f41, 0f3F000000;
	fma.rn.f32 	%f43, %f40, %f42, %f40;
	setp.eq.f32 	%p7, %f37, 0f3F800000;
	selp.f32 	%f44, 0f00000000, %f43, %p7;
	setp.gt.f32 	%p8, %f37, 0f3F0F5C29;
	selp.f32 	%f45, %f44, %f37, %p8;
	mul.f32 	%f46, %f45, %f45;
	fma.rn.f32 	%f47, %f46, 0f3D4DD2F7, 0f3C99CA97;
	fma.rn.f32 	%f48, %f47, %f46, 0f3D3F90E8;
	fma.rn.f32 	%f49, %f48, %f46, 0f3D993CCF;
	fma.rn.f32 	%f50, %f49, %f46, 0f3E2AAC04;
	mul.f32 	%f51, %f46, %f50;
	fma.rn.f32 	%f52, %f51, %f45, %f45;
	mul.f32 	%f53, %f52, 0fC0000000;
	fma.rn.f32 	%f54, 0f3F6EE581, 0f3FD774EB, %f53;
	selp.f32 	%f55, %f54, %f52, %p8;
	setp.num.f32 	%p9, %f55, %f55;
	copysign.f32 	%f56, %f36, %f55;
	selp.f32 	%f57, %f56, %f55, %p9;
	add.s64 	%rd8, %rd6, %rd4;
	st.global.f32 	[%rd8], %f57;
	ret;

}


// ===== COMPILED SASS (sm_100) =====

	.target	sm_100

	.elftype	@"ET_EXEC"


//--------------------- .note.nv.tkinfo           --------------------------
	.section	.note.nv.tkinfo,"",@"SHT_NOTE"
	.sectionflags	@"SHF_NOTE_NV_TKINFO"
	.tkinfo
        /*0018*/ 	.word	0x00000002
        /*0030*/ 	.string	""
        /*0030*/ 	.string	"ptxas"
        /*0030*/ 	.string	"Cuda compilation tools, release 13.0, V13.0.88"
        /*0030*/ 	.string	"Build cuda_13.0.r13.0/compiler.36424714_0"
        /*0030*/ 	.string	"-arch sm_100 -m 64 "



//--------------------- .note.nv.cuinfo           --------------------------
	.section	.note.nv.cuinfo,"",@"SHT_NOTE"
	.sectionflags	@"SHF_NOTE_NV_CUINFO"
        /*0018*/ 	.short	0x0002
        /*001a*/ 	.short	0x0064
        /*001c*/ 	.short	0x0082
	.zero		2


//--------------------- .nv.info                  --------------------------
	.section	.nv.info,"",@"SHT_CUDA_INFO"
	.align	4


	//----- nvinfo : EIATTR_REGCOUNT
	.align		4
        /*0000*/ 	.byte	0x04, 0x2f
        /*0002*/ 	.short	(.L_1 - .L_0)
	.align		4
.L_0:
        /*0004*/ 	.word	index@(default_function_kernel_1)
        /*0008*/ 	.word	0x0000000c


	//----- nvinfo : EIATTR_FRAME_SIZE
	.align		4
.L_1:
        /*000c*/ 	.byte	0x04, 0x11
        /*000e*/ 	.short	(.L_3 - .L_2)
	.align		4
.L_2:
        /*0010*/ 	.word	index@(default_function_kernel_1)
        /*0014*/ 	.word	0x00000000


	//----- nvinfo : EIATTR_REGCOUNT
	.align		4
.L_3:
        /*0018*/ 	.byte	0x04, 0x2f
        /*001a*/ 	.short	(.L_5 - .L_4)
	.align		4
.L_4:
        /*001c*/ 	.word	index@(default_function_kernel_3)
        /*0020*/ 	.word	0x00000010


	//----- nvinfo : EIATTR_FRAME_SIZE
	.align		4
.L_5:
        /*0024*/ 	.byte	0x04, 0x11
        /*0026*/ 	.short	(.L_7 - .L_6)
	.align		4
.L_6:
        /*0028*/ 	.word	index@($__internal_0_$__cuda_sm3x_div_rn_noftz_f32_slowpath)
        /*002c*/ 	.word	0x00000000


	//----- nvinfo : EIATTR_FRAME_SIZE
	.align		4
.L_7:
        /*0030*/ 	.byte	0x04, 0x11
        /*0032*/ 	.short	(.L_9 - .L_8)
	.align		4
.L_8:
        /*0034*/ 	.word	index@(default_function_kernel_3)
        /*0038*/ 	.word	0x00000000


	//----- nvinfo : EIATTR_REGCOUNT
	.align		4
.L_9:
        /*003c*/ 	.byte	0x04, 0x2f
        /*003e*/ 	.short	(.L_11 - .L_10)
	.align		4
.L_10:
        /*0040*/ 	.word	index@(default_function_kernel)
        /*0044*/ 	.word	0x0000000c


	//----- nvinfo : EIATTR_FRAME_SIZE
	.align		4
.L_11:
        /*0048*/ 	.byte	0x04, 0x11
        /*004a*/ 	.short	(.L_13 - .L_12)
	.align		4
.L_12:
        /*004c*/ 	.word	index@(default_function_kernel)
        /*0050*/ 	.word	0x00000000


	//----- nvinfo : EIATTR_REGCOUNT
	.align		4
.L_13:
        /*0054*/ 	.byte	0x04, 0x2f
        /*0056*/ 	.short	(.L_15 - .L_14)
	.align		4
.L_14:
        /*0058*/ 	.word	index@(default_function_kernel_2)
        /*005c*/ 	.word	0x0000000c


	//----- nvinfo : EIATTR_FRAME_SIZE
	.align		4
.L_15:
        /*0060*/ 	.byte	0x04, 0x11
        /*0062*/ 	.short	(.L_17 - .L_16)
	.align		4
.L_16:
        /*0064*/ 	.word	index@(default_function_kernel_2)
        /*0068*/ 	.word	0x00000000


	//----- nvinfo : EIATTR_MIN_STACK_SIZE
	.align		4
.L_17:
        /*006c*/ 	.byte	0x04, 0x12
        /*006e*/ 	.short	(.L_19 - .L_18)
	.align		4
.L_18:
        /*0070*/ 	.word	index@(default_function_kernel_2)
        /*0074*/ 	.word	0x00000000


	//----- nvinfo : EIATTR_MIN_STACK_SIZE
	.align		4
.L_19:
        /*0078*/ 	.byte	0x04, 0x12
        /*007a*/ 	.short	(.L_21 - .L_20)
	.align		4
.L_20:
        /*007c*/ 	.word	index@(default_function_kernel)
        /*0080*/ 	.word	0x00000000


	//----- nvinfo : EIATTR_MIN_STACK_SIZE
	.align		4
.L_21:
        /*0084*/ 	.byte	0x04, 0x12
        /*0086*/ 	.short	(.L_23 - .L_22)
	.align		4
.L_22:
        /*0088*/ 	.word	index@(default_function_kernel_3)
        /*008c*/ 	.word	0x00000000


	//----- nvinfo : EIATTR_MIN_STACK_SIZE
	.align		4
.L_23:
        /*0090*/ 	.byte	0x04, 0x12
        /*0092*/ 	.short	(.L_25 - .L_24)
	.align		4
.L_24:
        /*0094*/ 	.word	index@(default_function_kernel_1)
        /*0098*/ 	.word	0x00000000
.L_25:


//--------------------- .nv.compat                --------------------------
	.section	.nv.compat,"",@"SHT_CUDA_COMPAT_INFO"
	.align	4
        /*0000*/ 	.byte	0x02, 0x09, 0x00, 0x00, 0x02, 0x02, 0x01, 0x00, 0x02, 0x05, 0x05, 0x00, 0x03, 0x07, 0x01, 0x01
        /*0010*/ 	.byte	0x02, 0x03, 0x00, 0x00, 0x02, 0x06, 0x01, 0x00, 0x04, 0x0b, 0x08, 0x00, 0x01, 0x00, 0x00, 0x00
        /*0020*/ 	.byte	0x00, 0x00, 0x00, 0x00


//--------------------- .nv.info.default_function_kernel_2 --------------------------
	.section	.nv.info.default_function_kernel_2,"",@"SHT_CUDA_INFO"
	.sectionflags	@""
	.align	4


	//----- nvinfo : EIATTR_CUDA_API_VERSION
	.align		4
        /*0000*/ 	.byte	0x04, 0x37
        /*0002*/ 	.short	(.L_27 - .L_26)
.L_26:
        /*0004*/ 	.word	0x00000082


	//----- nvinfo : EIATTR_KPARAM_INFO
	.align		4
.L_27:
        /*0008*/ 	.byte	0x04, 0x17
        /*000a*/ 	.short	(.L_29 - .L_28)
.L_28:
        /*000c*/ 	.word	0x00000000
        /*0010*/ 	.short	0x0001
        /*0012*/ 	.short	0x0008
        /*0014*/ 	.byte	0x00, 0xf5, 0x21, 0x00


	//----- nvinfo : EIATTR_KPARAM_INFO
	.align		4
.L_29:
        /*0018*/ 	.byte	0x04, 0x17
        /*001a*/ 	.short	(.L_31 - .L_30)
.L_30:
        /*001c*/ 	.word	0x00000000
        /*0020*/ 	.short	0x0000
        /*0022*/ 	.short	0x0000
        /*0024*/ 	.byte	0x00, 0xf5, 0x21, 0x00


	//----- nvinfo : EIATTR_SPARSE_MMA_MASK
	.align		4
.L_31:
        /*0028*/ 	.byte	0x03, 0x50
        /*002a*/ 	.short	0x0000


	//----- nvinfo : EIATTR_MAXREG_COUNT
	.align		4
        /*002c*/ 	.byte	0x03, 0x1b
        /*002e*/ 	.short	0x00ff


	//----- nvinfo : EIATTR_MERCURY_ISA_VERSION
	.align		4
        /*0030*/ 	.byte	0x03, 0x5f
        /*0032*/ 	.short	0x0101


	//----- nvinfo : EIATTR_VRC_CTA_INIT_COUNT
	.align		4
        /*0034*/ 	.byte	0x02, 0x4a
	.zero		1
	.zero		1


	//----- nvinfo : EIATTR_EXIT_INSTR_OFFSETS
	.align		4
        /*0038*/ 	.byte	0x04, 0x1c
        /*003a*/ 	.short	(.L_33 - .L_32)


	//   ....[0]....
.L_32:
        /*003c*/ 	.word	0x000004d0


	//----- nvinfo : EIATTR_MAX_THREADS
	.align		4
.L_33:
        /*0040*/ 	.byte	0x04, 0x05
        /*0042*/ 	.short	(.L_35 - .L_34)
.L_34:
        /*0044*/ 	.word	0x00000020
        /*0048*/ 	.word	0x00000001
        /*004c*/ 	.word	0x00000001


	//----- nvinfo : EIATTR_CBANK_PARAM_SIZE
	.align		4
.L_35:
        /*0050*/ 	.byte	0x03, 0x19
        /*0052*/ 	.short	0x0010


	//----- nvinfo : EIATTR_PARAM_CBANK
	.align		4
        /*0054*/ 	.byte	0x04, 0x0a
        /*0056*/ 	.short	(.L_37 - .L_36)
	.align		4
.L_36:
        /*0058*/ 	.word	index@(.nv.constant0.default_function_kernel_2)
        /*005c*/ 	.short	0x0380
        /*005e*/ 	.short	0x0010


	//----- nvinfo : EIATTR_SW_WAR
	.align		4
.L_37:
        /*0060*/ 	.byte	0x04, 0x36
        /*0062*/ 	.short	(.L_39 - .L_38)
.L_38:
        /*0064*/ 	.word	0x00000008
.L_39:


//--------------------- .nv.info.default_function_kernel --------------------------
	.section	.nv.info.default_function_kernel,"",@"SHT_CUDA_INFO"
	.sectionflags	@""
	.align	4


	//----- nvinfo : EIATTR_CUDA_API_VERSION
	.align		4
        /*0000*/ 	.byte	0x04, 0x37
        /*0002*/ 	.short	(.L_41 - .L_40)
.L_40:
        /*0004*/ 	.word	0x00000082


	//----- nvinfo : EIATTR_KPARAM_INFO
	.align		4
.L_41:
        /*0008*/ 	.byte	0x04, 0x17
        /*000a*/ 	.short	(.L_43 - .L_42)
.L_42:
        /*000c*/ 	.word	0x00000000
        /*0010*/ 	.short	0x0001
        /*0012*/ 	.short	0x0008
        /*0014*/ 	.byte	0x00, 0xf5, 0x21, 0x00


	//----- nvinfo : EIATTR_KPARAM_INFO
	.align		4
.L_43:
        /*0018*/ 	.byte	0x04, 0x17
        /*001a*/ 	.short	(.L_45 - .L_44)
.L_44:
        /*001c*/ 	.word	0x00000000
        /*0020*/ 	.short	0x0000
        /*0022*/ 	.short	0x0000
        /*0024*/ 	.byte	0x00, 0xf5, 0x21, 0x00


	//----- nvinfo : EIATTR_SPARSE_MMA_MASK
	.align		4
.L_45:
        /*0028*/ 	.byte	0x03, 0x50
        /*002a*/ 	.short	0x0000


	//----- nvinfo : EIATTR_MAXREG_COUNT
	.align		4
        /*002c*/ 	.byte	0x03, 0x1b
        /*002e*/ 	.short	0x00ff


	//----- nvinfo : EIATTR_MERCURY_ISA_VERSION
	.align		4
        /*0030*/ 	.byte	0x03, 0x5f
        /*0032*/ 	.short	0x0101


	//----- nvinfo : EIATTR_VRC_CTA_INIT_COUNT
	.align		4
        /*0034*/ 	.byte	0x02, 0x4a
	.zero		1
	.zero		1


	//----- nvinfo : EIATTR_EXIT_INSTR_OFFSETS
	.align		4
        /*0038*/ 	.byte	0x04, 0x1c
        /*003a*/ 	.short	(.L_47 - .L_46)


	//   ....[0]....
.L_46:
        /*003c*/ 	.word	0x00000350


	//----- nvinfo : EIATTR_MAX_THREADS
	.align		4
.L_47:
        /*0040*/ 	.byte	0x04, 0x05
        /*0042*/ 	.short	(.L_49 - .L_48)
.L_48:
        /*0044*/ 	.word	0x00000040
        /*0048*/ 	.word	0x00000001
        /*004c*/ 	.word	0x00000001


	//----- nvinfo : EIATTR_CBANK_PARAM_SIZE
	.align		4
.L_49:
        /*0050*/ 	.byte	0x03, 0x19
        /*0052*/ 	.short	0x0010


	//----- nvinfo : EIATTR_PARAM_CBANK
	.align		4
        /*0054*/ 	.byte	0x04, 0x0a
        /*0056*/ 	.short	(.L_51 - .L_50)
	.align		4
.L_50:
        /*0058*/ 	.word	index@(.nv.constant0.default_function_kernel)
        /*005c*/ 	.short	0x0380
        /*005e*/ 	.short	0x0010


	//----- nvinfo : EIATTR_SW_WAR
	.align		4
.L_51:
        /*0060*/ 	.byte	0x04, 0x36
        /*0062*/ 	.short	(.L_53 - .L_52)
.L_52:
        /*0064*/ 	.word	0x00000008
.L_53:


//--------------------- .nv.info.default_function_kernel_3 --------------------------
	.section	.nv.info.default_function_kernel_3,"",@"SHT_CUDA_INFO"
	.sectionflags	@""
	.align	4


	//----- nvinfo : EIATTR_CUDA_API_VERSION
	.align		4
        /*0000*/ 	.byte	0x04, 0x37
        /*0002*/ 	.short	(.L_55 - .L_54)
.L_54:
        /*0004*/ 	.word	0x00000082


	//----- nvinfo : EIATTR_KPARAM_INFO
	.align		4
.L_55:
        /*0008*/ 	.byte	0x04, 0x17
        /*000a*/ 	.short	(.L_57 - .L_56)
.L_56:
        /*000c*/ 	.word	0x00000000
        /*0010*/ 	.short	0x0002
        /*0012*/ 	.short	0x0010
        /*0014*/ 	.byte	0x00, 0xf5, 0x21, 0x00


	//----- nvinfo : EIATTR_KPARAM_INFO
	.align		4
.L_57:
        /*0018*/ 	.byte	0x04, 0x17
        /*001a*/ 	.short	(.L_59 - .L_58)
.L_58:
        /*001c*/ 	.word	0x00000000
        /*0020*/ 	.short	0x0001
        /*0022*/ 	.short	0x0008
        /*0024*/ 	.byte	0x00, 0xf5, 0x21, 0x00


	//----- nvinfo : EIATTR_KPARAM_INFO
	.align		4
.L_59:
        /*0028*/ 	.byte	0x04, 0x17
        /*002a*/ 	.short	(.L_61 - .L_60)
.L_60:
        /*002c*/ 	.word	0x00000000
        /*0030*/ 	.short	0x0000
        /*0032*/ 	.short	0x0000
        /*0034*/ 	.byte	0x00, 0xf5, 0x21, 0x00


	//----- nvinfo : EIATTR_SPARSE_MMA_MASK
	.align		4
.L_61:
        /*0038*/ 	.byte	0x03, 0x50
        /*003a*/ 	.short	0x0000


	//----- nvinfo : EIATTR_MAXREG_COUNT
	.align		4
        /*003c*/ 	.byte	0x03, 0x1b
        /*003e*/ 	.short	0x00ff


	//----- nvinfo : EIATTR_MERCURY_ISA_VERSION
	.align		4
        /*0040*/ 	.byte	0x03, 0x5f
        /*0042*/ 	.short	0x0101


	//----- nvinfo : EIATTR_VRC_CTA_INIT_COUNT
	.align		4
        /*0044*/ 	.byte	0x02, 0x4a
	.zero		1
	.zero		1


	//----- nvinfo : EIATTR_EXIT_INSTR_OFFSETS
	.align		4
        /*0048*/ 	.byte	0x04, 0x1c
        /*004a*/ 	.short	(.L_63 - .L_62)


	//   ....[0]....
.L_62:
        /*004c*/ 	.word	0x00000410


	//----- nvinfo : EIATTR_MAX_THREADS
	.align		4
.L_63:
        /*0050*/ 	.byte	0x04, 0x05
        /*0052*/ 	.short	(.L_65 - .L_64)
.L_64:
        /*0054*/ 	.word	0x00000040
        /*0058*/ 	.word	0x00000001
        /*005c*/ 	.word	0x00000001


	//----- nvinfo : EIATTR_CRS_STACK_SIZE
	.align		4
.L_65:
        /*0060*/ 	.byte	0x04, 0x1e
        /*0062*/ 	.short	(.L_67 - .L_66)
.L_66:
        /*0064*/ 	.word	0x00000000


	//----- nvinfo : EIATTR_CBANK_PARAM_SIZE
	.align		4
.L_67:
        /*0068*/ 	.byte	0x03, 0x19
        /*006a*/ 	.short	0x0018


	//----- nvinfo : EIATTR_PARAM_CBANK
	.align		4
        /*006c*/ 	.byte	0x04, 0x0a
        /*006e*/ 	.short	(.L_69 - .L_68)
	.align		4
.L_68:
        /*0070*/ 	.word	index@(.nv.constant0.default_function_kernel_3)
        /*0074*/ 	.short	0x0380
        /*0076*/ 	.short	0x0018


	//----- nvinfo : EIATTR_SW_WAR
	.align		4
.L_69:
        /*0078*/ 	.byte	0x04, 0x36
        /*007a*/ 	.short	(.L_71 - .L_70)
.L_70:
        /*007c*/ 	.word	0x00000008
.L_71:


//--------------------- .nv.info.default_function_kernel_1 --------------------------
	.section	.nv.info.default_function_kernel_1,"",@"SHT_CUDA_INFO"
	.sectionflags	@""
	.align	4


	//----- nvinfo : EIATTR_CUDA_API_VERSION
	.align		4
        /*0000*/ 	.byte	0x04, 0x37
        /*0002*/ 	.short	(.L_73 - .L_72)
.L_72:
        /*0004*/ 	.word	0x00000082


	//----- nvinfo : EIATTR_KPARAM_INFO
	.align		4
.L_73:
        /*0008*/ 	.byte	0x04, 0x17
        /*000a*/ 	.short	(.L_75 - .L_74)
.L_74:
        /*000c*/ 	.word	0x00000000
        /*0010*/ 	.short	0x0001
        /*0012*/ 	.short	0x0008
        /*0014*/ 	.byte	0x00, 0xf5, 0x21, 0x00


	//----- nvinfo : EIATTR_KPARAM_INFO
	.align		4
.L_75:
        /*0018*/ 	.byte	0x04, 0x17
        /*001a*/ 	.short	(.L_77 - .L_76)
.L_76:
        /*001c*/ 	.word	0x00000000
        /*0020*/ 	.short	0x0000
        /*0022*/ 	.short	0x0000
        /*0024*/ 	.byte	0x00, 0xf5, 0x21, 0x00


	//----- nvinfo : EIATTR_SPARSE_MMA_MASK
	.align		4
.L_77:
        /*0028*/ 	.byte	0x03, 0x50
        /*002a*/ 	.short	0x0000


	//----- nvinfo : EIATTR_MAXREG_COUNT
	.align		4
        /*002c*/ 	.byte	0x03, 0x1b
        /*002e*/ 	.short	0x00ff


	//----- nvinfo : EIATTR_MERCURY_ISA_VERSION
	.align		4
        /*0030*/ 	.byte	0x03, 0x5f
        /*0032*/ 	.short	0x0101


	//----- nvinfo : EIATTR_VRC_CTA_INIT_COUNT
	.align		4
        /*0034*/ 	.byte	0x02, 0x4a
	.zero		1
	.zero		1


	//----- nvinfo : EIATTR_EXIT_INSTR_OFFSETS
	.align		4
        /*0038*/ 	.byte	0x04, 0x1c
        /*003a*/ 	.short	(.L_79 - .L_78)


	//   ....[0]....
.L_78:
        /*003c*/ 	.word	0x00000350


	//----- nvinfo : EIATTR_MAX_THREADS
	.align		4
.L_79:
        /*0040*/ 	.byte	0x04, 0x05
        /*0042*/ 	.short	(.L_81 - .L_80)
.L_80:
        /*0044*/ 	.word	0x00000006
        /*0048*/ 	.word	0x00000001
        /*004c*/ 	.word	0x00000001


	//----- nvinfo : EIATTR_CBANK_PARAM_SIZE
	.align		4
.L_81:
        /*0050*/ 	.byte	0x03, 0x19
        /*0052*/ 	.short	0x0010


	//----- nvinfo : EIATTR_PARAM_CBANK
	.align		4
        /*0054*/ 	.byte	0x04, 0x0a
        /*0056*/ 	.short	(.L_83 - .L_82)
	.align		4
.L_82:
        /*0058*/ 	.word	index@(.nv.constant0.default_function_kernel_1)
        /*005c*/ 	.short	0x0380
        /*005e*/ 	.short	0x0010


	//----- nvinfo : EIATTR_SW_WAR
	.align		4
.L_83:
        /*0060*/ 	.byte	0x04, 0x36
        /*0062*/ 	.short	(.L_85 - .L_84)
.L_84:
        /*0064*/ 	.word	0x00000008
.L_85:


//--------------------- .nv.callgraph             --------------------------
	.section	.nv.callgraph,"",@"SHT_CUDA_CALLGRAPH"
	.align	4
	.sectionentsize	8
	.align		4
        /*0000*/ 	.word	0x00000000
	.align		4
        /*0004*/ 	.word	0xffffffff
	.align		4
        /*0008*/ 	.word	0x00000000
	.align		4
        /*000c*/ 	.word	0xfffffffe
	.align		4
        /*0010*/ 	.word	0x00000000
	.align		4
        /*0014*/ 	.word	0xfffffffd
	.align		4
        /*0018*/ 	.word	0x00000000
	.align		4
        /*001c*/ 	.word	0xfffffffc


//--------------------- .text.default_function_kernel_2 --------------------------
	.section	.text.default_function_kernel_2,"ax",@progbits
	.align	128
        .global         default_function_kernel_2
        .type           default_function_kernel_2,@function
        .size           default_function_kernel_2,(.L_x_18 - default_function_kernel_2)
        .other          default_function_kernel_2,@"STO_CUDA_ENTRY STV_DEFAULT"
default_function_kernel_2:
.text.default_function_kernel_2:
[----:B------:R-:W-:Y:S01]  /*0000*/  LDC R1, c[0x0][0x37c] ;  /* 0x0000df00ff017b82 */ /* 0x000fe20000000800 */
[----:B------:R-:W0:Y:S07]  /*0010*/  S2R R5, SR_TID.X ;  /* 0x0000000000057919 */ /* 0x000e2e0000002100 */
[----:B------:R-:W1:Y:S01]  /*0020*/  S2UR UR4, SR_CTAID.X ;  /* 0x00000000000479c3 */ /* 0x000e620000002500 */
[----:B------:R-:W2:Y:S07]  /*0030*/  LDCU.64 UR6, c[0x0][0x358] ;  /* 0x00006b00ff0677ac */ /* 0x000eae0008000a00 */
[----:B------:R-:W3:Y:S01]  /*0040*/  LDC.64 R2, c[0x0][0x388] ;  /* 0x0000e200ff027b82 */ /* 0x000ee20000000a00 */
[----:B-1----:R-:W-:-:S06]  /*0050*/  USHF.L.U32 UR4, UR4, 0x5, URZ ;  /* 0x0000000504047899 */ /* 0x002fcc00080006ff */
[----:B0-----:R-:W-:-:S05]  /*0060*/  LOP3.LUT R5, R5, UR4, RZ, 0xfc, !PT ;  /* 0x0000000405057c12 */ /* 0x001fca000f8efcff */
[----:B---3--:R-:W-:-:S06]  /*0070*/  IMAD.WIDE.U32 R2, R5, 0x4, R2 ;  /* 0x0000000405027825 */ /* 0x008fcc00078e0002 */
[----:B--2---:R-:W2:Y:S01]  /*0080*/  LDG.E.CONSTANT R2, desc[UR6][R2.64] ;  /* 0x0000000602027981 */ /* 0x004ea2000c1e9900 */
[----:B------:R-:W-:Y:S02]  /*0090*/  HFMA2 R6, -RZ, RZ, 1.625, 0 ;  /* 0x3e800000ff067431 */ /* 0x000fe400000001ff */
[C---:B--2---:R-:W-:Y:S01]  /*00a0*/  FFMA R0, R2.reuse, R2, 1 ;  /* 0x3f80000002007423 */ /* 0x044fe20000000002 */
[----:B------:R-:W-:-:S03]  /*00b0*/  FSETP.GT.AND P0, PT, |R2|, 8388608, PT ;  /* 0x4b0000000200780b */ /* 0x000fc60003f04200 */
[----:B------:R-:W0:Y:S02]  /*00c0*/  MUFU.RSQ R7, R0 ;  /* 0x0000000000077308 */ /* 0x000e240000001400 */
[----:B0-----:R-:W-:-:S06]  /*00d0*/  FFMA R7, R0, R7, 1 ;  /* 0x3f80000000077423 */ /* 0x001fcc0000000007 */
[----:B------:R-:W0:Y:S02]  /*00e0*/  MUFU.RCP R7, R7 ;  /* 0x0000000700077308 */ /* 0x000e240000001000 */
[----:B0-----:R-:W-:Y:S01]  /*00f0*/  FMUL R9, |R2|, R7 ;  /* 0x0000000702097220 */ /* 0x001fe20000400200 */
[----:B------:R-:W-:-:S03]  /*0100*/  MOV R7, 0x3d39bf78 ;  /* 0x3d39bf7800077802 */ /* 0x000fc60000000f00 */
[----:B------:R-:W-:-:S05]  /*0110*/  FFMA R9, |R2|, R9, |R2| ;  /* 0x0000000902097223 */ /* 0x000fca0000000602 */
[----:B------:R-:W-:-:S04]  /*0120*/  FSEL R9, |R2|, R9, P0 ;  /* 0x0000000902097208 */ /* 0x000fc80000000200 */
[C---:B------:R-:W-:Y:S01]  /*0130*/  ISETP.GE.U32.AND P1, PT, R9.reuse, 0x7f800000, PT ;  /* 0x7f8000000900780c */ /* 0x040fe20003f26070 */
[----:B------:R-:W-:-:S03]  /*0140*/  FADD.RZ R4, R9, 1 ;  /* 0x3f80000009047421 */ /* 0x000fc6000000c000 */
[----:B------:R-:W-:Y:S02]  /*0150*/  ISETP.GT.AND P2, PT, R9, -0x40800000, P1 ;  /* 0xbf8000000900780c */ /* 0x000fe40000f44270 */
[----:B------:R-:W-:-:S04]  /*0160*/  IADD3 R4, PT, PT, R4, -0x3f400000, RZ ;  /* 0xc0c0000004047810 */ /* 0x000fc80007ffe0ff */
[----:B------:R-:W-:-:S04]  /*0170*/  LOP3.LUT R4, R4, 0xff800000, RZ, 0xc0, !PT ;  /* 0xff80000004047812 */ /* 0x000fc800078ec0ff */
[----:B------:R-:W-:Y:S02]  /*0180*/  IADD3 R3, PT, PT, -R4, 0x40800000, RZ ;  /* 0x4080000004037810 */ /* 0x000fe40007ffe1ff */
[-C--:B------:R-:W-:Y:S02]  /*0190*/  IADD3 R0, PT, PT, R9, -R4.reuse, RZ ;  /* 0x8000000409007210 */ /* 0x080fe40007ffe0ff */
[----:B------:R-:W-:Y:S01]  /*01a0*/  I2FP.F32.S32 R4, R4 ;  /* 0x0000000400047245 */ /* 0x000fe20000201400 */
[----:B------:R-:W-:-:S04]  /*01b0*/  FFMA R3, R3, R6, -1 ;  /* 0xbf80000003037423 */ /* 0x000fc80000000006 */
[----:B------:R-:W-:Y:S01]  /*01c0*/  FADD R0, R0, R3 ;  /* 0x0000000300007221 */ /* 0x000fe20000000000 */
[----:B------:R-:W-:-:S03]  /*01d0*/  FMUL R4, R4, 1.1920928955078125e-07 ;  /* 0x3400000004047820 */ /* 0x000fc60000400000 */
[----:B------:R-:W-:Y:S01]  /*01e0*/  FFMA R3, R0, -R7, 0.10546888411045074463 ;  /* 0x3dd8001200037423 */ /* 0x000fe20000000807 */
[----:B------:R-:W-:-:S03]  /*01f0*/  HFMA2 R7, -RZ, RZ, 1.75, 0 ;  /* 0x3f000000ff077431 */ /* 0x000fc600000001ff */
[----:B------:R-:W-:-:S04]  /*0200*/  FFMA R3, R0, R3, -0.13229703903198242188 ;  /* 0xbe0778e000037423 */ /* 0x000fc80000000003 */
[----:B------:R-:W-:-:S04]  /*0210*/  FFMA R3, R0, R3, 0.14491446316242218018 ;  /* 0x3e14647500037423 */ /* 0x000fc80000000003 */
[----:B------:R-:W-:-:S04]  /*0220*/  FFMA R3, R0, R3, -0.16641564667224884033 ;  /* 0xbe2a68dd00037423 */ /* 0x000fc80000000003 */
[----:B------:R-:W-:-:S04]  /*0230*/  FFMA R3, R0, R3, 0.19988867640495300293 ;  /* 0x3e4caf9e00037423 */ /* 0x000fc80000000003 */
[----:B------:R-:W-:-:S04]  /*0240*/  FFMA R3, R0, R3, -0.25000196695327758789 ;  /* 0xbe80004200037423 */ /* 0x000fc80000000003 */
[----:B------:R-:W-:-:S04]  /*0250*/  FFMA R3, R0, R3, 0.33333510160446166992 ;  /* 0x3eaaaae600037423 */ /* 0x000fc80000000003 */
[----:B------:R-:W-:-:S04]  /*0260*/  FFMA R3, R0, R3, -0.5 ;  /* 0xbf00000000037423 */ /* 0x000fc80000000003 */
[----:B------:R-:W-:-:S04]  /*0270*/  FMUL R3, R0, R3 ;  /* 0x0000000300037220 */ /* 0x000fc80000400000 */
[----:B------:R-:W-:Y:S01]  /*0280*/  FFMA R3, R0, R3, R0 ;  /* 0x0000000300037223 */ /* 0x000fe20000000000 */
[----:B------:R-:W-:-:S03]  /*0290*/  @P1 MOV R0, 0x7f800000 ;  /* 0x7f80000000001802 */ /* 0x000fc60000000f00 */
[----:B------:R-:W-:Y:S02]  /*02a0*/  FFMA R3, R4, 0.69314718246459960938, R3 ;  /* 0x3f31721804037823 */ /* 0x000fe40000000003 */
[C---:B------:R-:W-:Y:S01]  /*02b0*/  @P2 FFMA R3, R9.reuse, R0, +INF ;  /* 0x7f80000009032423 */ /* 0x040fe20000000000 */
[----:B------:R-:W-:Y:S01]  /*02c0*/  @P1 FSETP.NEU.AND P2, PT, R9, RZ, PT ;  /* 0x000000ff0900120b */ /* 0x000fe20003f4d000 */
[----:B------:R-:W-:-:S03]  /*02d0*/  HFMA2 R9, -RZ, RZ, 1.9599609375, 20144 ;  /* 0x3fd774ebff097431 */ /* 0x000fc600000001ff */
[----:B------:R-:W-:-:S05]  /*02e0*/  @P1 FSEL R3, R3, -RZ, P2 ;  /* 0x800000ff03031208 */ /* 0x000fca0001000000 */
[----:B------:R-:W-:Y:S01]  /*02f0*/  @P0 FADD R3, R3, 0.69314718246459960938 ;  /* 0x3f31721803030421 */ /* 0x000fe20000000000 */
[----:B------:R-:W-:-:S04]  /*0300*/  FSETP.NAN.AND P0, PT, |R2|, |R2|, PT ;  /* 0x400000020200720b */ /* 0x000fc80003f08200 */
[----:B------:R-:W-:-:S04]  /*0310*/  LOP3.LUT R2, R3, 0x80000000, R2, 0xb8, !PT ;  /* 0x8000000003027812 */ /* 0x000fc800078eb802 */
[----:B------:R-:W-:-:S04]  /*0320*/  FSEL R0, R2, R3, !P0 ;  /* 0x0000000302007208 */ /* 0x000fc80004000000 */
[C---:B------:R-:W-:Y:S01]  /*0330*/  FSETP.NEU.AND P1, PT, |R0|.reuse, 1, PT ;  /* 0x3f8000000000780b */ /* 0x040fe20003f2d200 */
[C---:B------:R-:W-:Y:S01]  /*0340*/  FFMA R2, |R0|.reuse, -R7, 0.5 ;  /* 0x3f00000000027423 */ /* 0x040fe20000000a07 */
[----:B------:R-:W-:-:S03]  /*0350*/  FSETP.GT.AND P0, PT, |R0|, 0.56000000238418579102, PT ;  /* 0x3f0f5c290000780b */ /* 0x000fc60003f04200 */
[----:B------:R-:W0:Y:S02]  /*0360*/  MUFU.RSQ R3, R2 ;  /* 0x0000000200037308 */ /* 0x000e240000001400 */
[----:B0-----:R-:W-:Y:S01]  /*0370*/  FMUL R4, R2, R3 ;  /* 0x0000000302047220 */ /* 0x001fe20000400000 */
[----:B------:R-:W-:-:S04]  /*0380*/  FMUL R3, R3, -0.5 ;  /* 0xbf00000003037820 */ /* 0x000fc80000400000 */
[----:B------:R-:W-:-:S04]  /*0390*/  FFMA R3, R4, R3, 0.5 ;  /* 0x3f00000004037423 */ /* 0x000fc80000000003 */
[----:B------:R-:W-:-:S05]  /*03a0*/  FFMA R3, R4, R3, R4 ;  /* 0x0000000304037223 */ /* 0x000fca0000000004 */
[----:B------:R-:W-:-:S04]  /*03b0*/  FSEL R3, R3, RZ, P1 ;  /* 0x000000ff03037208 */ /* 0x000fc80000800000 */
[----:B------:R-:W-:Y:S02]  /*03c0*/  FSEL R4, R3, |R0|, P0 ;  /* 0x4000000003047208 */ /* 0x000fe40000000000 */
[----:B------:R-:W-:-:S03]  /*03d0*/  MOV R3, 0x3d4dd2f7 ;  /* 0x3d4dd2f700037802 */ /* 0x000fc60000000f00 */
[----:B------:R-:W-:-:S04]  /*03e0*/  FMUL R6, R4, R4 ;  /* 0x0000000404067220 */ /* 0x000fc80000400000 */
[----:B------:R-:W-:-:S04]  /*03f0*/  FFMA R3, R6, R3, 0.018773360177874565125 ;  /* 0x3c99ca9706037423 */ /* 0x000fc80000000003 */
[----:B------:R-:W-:-:S04]  /*0400*/  FFMA R3, R6, R3, 0.046769052743911743164 ;  /* 0x3d3f90e806037423 */ /* 0x000fc80000000003 */
[----:B------:R-:W-:-:S04]  /*0410*/  FFMA R3, R6, R3, 0.074823014438152313232 ;  /* 0x3d993ccf06037423 */ /* 0x000fc80000000003 */
[C---:B------:R-:W-:Y:S02]  /*0420*/  FFMA R7, R6.reuse, R3, 0.16667181253433227539 ;  /* 0x3e2aac0406077423 */ /* 0x040fe40000000003 */
[----:B------:R-:W0:Y:S02]  /*0430*/  LDC.64 R2, c[0x0][0x380] ;  /* 0x0000e000ff027b82 */ /* 0x000e240000000a00 */
[----:B------:R-:W-:-:S04]  /*0440*/  FMUL R7, R6, R7 ;  /* 0x0000000706077220 */ /* 0x000fc80000400000 */
[----:B------:R-:W-:-:S04]  /*0450*/  FFMA R7, R4, R7, R4 ;  /* 0x0000000704077223 */ /* 0x000fc80000000004 */
[----:B------:R-:W-:-:S04]  /*0460*/  FMUL R4, R7, -2 ;  /* 0xc000000007047820 */ /* 0x000fc80000400000 */
[----:B------:R-:W-:-:S05]  /*0470*/  @P0 FFMA R7, R9, 0.93318945169448852539, R4 ;  /* 0x3f6ee58109070823 */ /* 0x000fca0000000004 */
[C---:B------:R-:W-:Y:S02]  /*0480*/  LOP3.LUT R0, R7.reuse, 0x80000000, R0, 0xb8, !PT ;  /* 0x8000000007007812 */ /* 0x040fe400078eb800 */
[----:B------:R-:W-:Y:S01]  /*0490*/  FSETP.NAN.AND P0, PT, R7, R7, PT ;  /* 0x000000070700720b */ /* 0x000fe20003f08000 */
[----:B0-----:R-:W-:-:S03]  /*04a0*/  IMAD.WIDE.U32 R2, R5, 0x4, R2 ;  /* 0x0000000405027825 */ /* 0x001fc600078e0002 */
[----:B------:R-:W-:-:S05]  /*04b0*/  FSEL R7, R0, R7, !P0 ;  /* 0x0000000700077208 */ /* 0x000fca0004000000 */
[----:B------:R-:W-:Y:S01]  /*04c0*/  STG.E desc[UR6][R2.64], R7 ;  /* 0x0000000702007986 */ /* 0x000fe2000c101906 */
[----:B------:R-:W-:Y:S05]  /*04d0*/  EXIT ;  /* 0x000000000000794d */ /* 0x000fea0003800000 */
.L_x_0:
[----:B------:R-:W-:-:S00]  /*04e0*/  BRA `(.L_x_0) ;  /* 0xfffffffc00fc7947 */ /* 0x000fc0000383ffff */
[----:B------:R-:W-:-:S00]  /*04f0*/  NOP ;  /* 0x0000000000007918 */ /* 0x000fc00000000000 */
        /* <DEDUP_REMOVED lines=8> */
.L_x_18:


//--------------------- .text.default_function_kernel --------------------------
	.section	.text.default_function_kernel,"ax",@progbits
	.align	128
        .global         default_function_kernel
        .type           default_function_kernel,@function
        .size           default_function_kernel,(.L_x_19 - default_function_kernel)
        .other          default_function_kernel,@"STO_CUDA_ENTRY STV_DEFAULT"
default_function_kernel:
.text.default_function_kernel:
        /* <DEDUP_REMOVED lines=8> */
[----:B--2---:R-:W2:Y:S02]  /*0080*/  LDG.E.CONSTANT R2, desc[UR6][R2.64] ;  /* 0x0000000602027981 */ /* 0x004ea4000c1e9900 */
[----:B--2---:R-:W-:-:S04]  /*0090*/  FFMA R5, R2, R2, -1 ;  /* 0xbf80000002057423 */ /* 0x004fc80000000002 */
[----:B------:R-:W0:Y:S01]  /*00a0*/  MUFU.RSQ R4, R5 ;  /* 0x0000000500047308 */ /* 0x000e220000001400 */
[C---:B------:R-:W-:Y:S01]  /*00b0*/  FSETP.NEU.AND P1, PT, R5.reuse, RZ, PT ;  /* 0x000000ff0500720b */ /* 0x040fe20003f2d000 */
[----:B0-----:R-:W-:Y:S01]  /*00c0*/  FMUL R6, R5, R4 ;  /* 0x0000000405067220 */ /* 0x001fe20000400000 */
[----:B------:R-:W-:Y:S01]  /*00d0*/  FMUL R7, R4, 0.5 ;  /* 0x3f00000004077820 */ /* 0x000fe20000400000 */
[----:B------:R-:W-:Y:S02]  /*00e0*/  FADD R4, R2, -1 ;  /* 0xbf80000002047421 */ /* 0x000fe40000000000 */
[----:B------:R-:W-:Y:S01]  /*00f0*/  FFMA R8, -R6, R6, R5 ;  /* 0x0000000606087223 */ /* 0x000fe20000000105 */
[----:B------:R-:W-:Y:S02]  /*0100*/  HFMA2 R5, -RZ, RZ, 1.625, 0 ;  /* 0x3e800000ff057431 */ /* 0x000fe400000001ff */
[----:B------:R-:W-:Y:S01]  /*0110*/  ISETP.GT.U32.AND P0, PT, R4, 0x4b000000, PT ;  /* 0x4b0000000400780c */ /* 0x000fe20003f04070 */
[----:B------:R-:W-:-:S05]  /*0120*/  FFMA R7, R7, R8, R6 ;  /* 0x0000000807077223 */ /* 0x000fca0000000006 */
[----:B------:R-:W-:-:S04]  /*0130*/  FSEL R7, R7, RZ, P1 ;  /* 0x000000ff07077208 */ /* 0x000fc80000800000 */
[----:B------:R-:W-:-:S05]  /*0140*/  FSEL R7, R7, -1.0000001192092895508, !P0 ;  /* 0xbf80000107077808 */ /* 0x000fca0004000000 */
[----:B------:R-:W-:-:S04]  /*0150*/  FADD R7, R4, R7 ;  /* 0x0000000704077221 */ /* 0x000fc80000000000 */
[C---:B------:R-:W-:Y:S01]  /*0160*/  FADD.RZ R2, R7.reuse, 1 ;  /* 0x3f80000007027421 */ /* 0x040fe2000000c000 */
[----:B------:R-:W-:-:S04]  /*0170*/  ISETP.GE.U32.AND P1, PT, R7, 0x7f800000, PT ;  /* 0x7f8000000700780c */ /* 0x000fc80003f26070 */
[----:B------:R-:W-:Y:S02]  /*0180*/  IADD3 R2, PT, PT, R2, -0x3f400000, RZ ;  /* 0xc0c0000002027810 */ /* 0x000fe40007ffe0ff */
[----:B------:R-:W-:Y:S02]  /*0190*/  ISETP.GT.AND P2, PT, R7, -0x40800000, P1 ;  /* 0xbf8000000700780c */ /* 0x000fe40000f44270 */
[----:B------:R-:W-:-:S04]  /*01a0*/  LOP3.LUT R2, R2, 0xff800000, RZ, 0xc0, !PT ;  /* 0xff80000002027812 */ /* 0x000fc800078ec0ff */
[----:B------:R-:W-:Y:S02]  /*01b0*/  IADD3 R4, PT, PT, -R2, 0x40800000, RZ ;  /* 0x4080000002047810 */ /* 0x000fe40007ffe1ff */
[----:B------:R-:W-:Y:S02]  /*01c0*/  IADD3 R3, PT, PT, R7, -R2, RZ ;  /* 0x8000000207037210 */ /* 0x000fe40007ffe0ff */
[----:B------:R-:W-:Y:S01]  /*01d0*/  @P1 MOV R6, 0x7f800000 ;  /* 0x7f80000000061802 */ /* 0x000fe20000000f00 */
[----:B------:R-:W-:Y:S01]  /*01e0*/  FFMA R4, R4, R5, -1 ;  /* 0xbf80000004047423 */ /* 0x000fe20000000005 */
[----:B------:R-:W-:-:S03]  /*01f0*/  MOV R5, 0x3d39bf78 ;  /* 0x3d39bf7800057802 */ /* 0x000fc60000000f00 */
[----:B------:R-:W-:-:S04]  /*0200*/  FADD R4, R3, R4 ;  /* 0x0000000403047221 */ /* 0x000fc80000000000 */
[----:B------:R-:W-:Y:S01]  /*0210*/  FFMA R3, R4, -R5, 0.10546888411045074463 ;  /* 0x3dd8001204037423 */ /* 0x000fe20000000805 */
[----:B------:R-:W-:-:S03]  /*0220*/  I2FP.F32.S32 R5, R2 ;  /* 0x0000000200057245 */ /* 0x000fc60000201400 */
[C---:B------:R-:W-:Y:S02]  /*0230*/  FFMA R3, R4.reuse, R3, -0.13229703903198242188 ;  /* 0xbe0778e004037423 */ /* 0x040fe40000000003 */
[----:B------:R-:W-:Y:S02]  /*0240*/  FMUL R5, R5, 1.1920928955078125e-07 ;  /* 0x3400000005057820 */ /* 0x000fe40000400000 */
[----:B------:R-:W-:-:S04]  /*0250*/  FFMA R3, R4, R3, 0.14491446316242218018 ;  /* 0x3e14647504037423 */ /* 0x000fc80000000003 */
[----:B------:R-:W-:-:S04]  /*0260*/  FFMA R3, R4, R3, -0.16641564667224884033 ;  /* 0xbe2a68dd04037423 */ /* 0x000fc80000000003 */
[----:B------:R-:W-:-:S04]  /*0270*/  FFMA R3, R4, R3, 0.19988867640495300293 ;  /* 0x3e4caf9e04037423 */ /* 0x000fc80000000003 */
[----:B------:R-:W-:-:S04]  /*0280*/  FFMA R3, R4, R3, -0.25000196695327758789 ;  /* 0xbe80004204037423 */ /* 0x000fc80000000003 */
[----:B------:R-:W-:-:S04]  /*0290*/  FFMA R3, R4, R3, 0.33333510160446166992 ;  /* 0x3eaaaae604037423 */ /* 0x000fc80000000003 */
[----:B------:R-:W-:-:S04]  /*02a0*/  FFMA R3, R4, R3, -0.5 ;  /* 0xbf00000004037423 */ /* 0x000fc80000000003 */
[C---:B------:R-:W-:Y:S02]  /*02b0*/  FMUL R9, R4.reuse, R3 ;  /* 0x0000000304097220 */ /* 0x040fe40000400000 */
[----:B------:R-:W0:Y:S02]  /*02c0*/  LDC.64 R2, c[0x0][0x380] ;  /* 0x0000e000ff027b82 */ /* 0x000e240000000a00 */
[----:B------:R-:W-:-:S04]  /*02d0*/  FFMA R4, R4, R9, R4 ;  /* 0x0000000904047223 */ /* 0x000fc80000000004 */
[----:B------:R-:W-:Y:S01]  /*02e0*/  FFMA R4, R5, 0.69314718246459960938, R4 ;  /* 0x3f31721805047823 */ /* 0x000fe20000000004 */
[C---:B------:R-:W-:Y:S01]  /*02f0*/  @P2 FFMA R4, R7.reuse, R6, +INF ;  /* 0x7f80000007042423 */ /* 0x040fe20000000006 */
[----:B------:R-:W-:-:S04]  /*0300*/  @P1 FSETP.NEU.AND P2, PT, R7, RZ, PT ;  /* 0x000000ff0700120b */ /* 0x000fc80003f4d000 */
[----:B------:R-:W-:-:S05]  /*0310*/  @P1 FSEL R4, R4, -RZ, P2 ;  /* 0x800000ff04041208 */ /* 0x000fca0001000000 */
[----:B------:R-:W-:Y:S01]  /*0320*/  @P0 FADD R4, R4, 0.69314718246459960938 ;  /* 0x3f31721804040421 */ /* 0x000fe20000000000 */
[----:B0-----:R-:W-:-:S05]  /*0330*/  IMAD.WIDE.U32 R2, R0, 0x4, R2 ;  /* 0x0000000400027825 */ /* 0x001fca00078e0002 */
[----:B------:R-:W-:Y:S01]  /*0340*/  STG.E desc[UR6][R2.64], R4 ;  /* 0x0000000402007986 */ /* 0x000fe2000c101906 */
[----:B------:R-:W-:Y:S05]  /*0350*/  EXIT ;  /* 0x000000000000794d */ /* 0x000fea0003800000 */
.L_x_1:
        /* <DEDUP_REMOVED lines=10> */
.L_x_19:


//--------------------- .text.default_function_kernel_3 --------------------------
	.section	.text.default_function_kernel_3,"ax",@progbits
	.align	128
        .global         default_function_kernel_3
        .type           default_function_kernel_3,@function
        .size           default_function_kernel_3,(.L_x_17 - default_function_kernel_3)
        .other          default_function_kernel_3,@"STO_CUDA_ENTRY STV_DEFAULT"
default_function_kernel_3:
.text.default_function_kernel_3:
[----:B------:R-:W-:Y:S01]  /*0000*/  LDC R1, c[0x0][0x37c] ;  /* 0x0000df00ff017b82 */ /* 0x000fe20000000800 */
[----:B------:R-:W0:Y:S07]  /*0010*/  S2R R2, SR_TID.X ;  /* 0x0000000000027919 */ /* 0x000e2e0000002100 */
[----:B------:R-:W1:Y:S01]  /*0020*/  S2UR UR4, SR_CTAID.X ;  /* 0x00000000000479c3 */ /* 0x000e620000002500 */
[----:B------:R-:W2:Y:S07]  /*0030*/  LDCU.64 UR6, c[0x0][0x358] ;  /* 0x00006b00ff0677ac */ /* 0x000eae0008000a00 */
[----:B------:R-:W3:Y:S08]  /*0040*/  LDC.64 R6, c[0x0][0x390] ;  /* 0x0000e400ff067b82 */ /* 0x000ef00000000a00 */
[----:B------:R-:W4:Y:S01]  /*0050*/  LDC.64 R4, c[0x0][0x388] ;  /* 0x0000e200ff047b82 */ /* 0x000f220000000a00 */
[----:B-1----:R-:W-:-:S06]  /*0060*/  USHF.L.U32 UR4, UR4, 0x6, URZ ;  /* 0x0000000604047899 */ /* 0x002fcc00080006ff */
[----:B0-----:R-:W-:-:S05]  /*0070*/  LOP3.LUT R2, R2, UR4, RZ, 0xfc, !PT ;  /* 0x0000000402027c12 */ /* 0x001fca000f8efcff */
[----:B---3--:R-:W-:-:S06]  /*0080*/  IMAD.WIDE.U32 R6, R2, 0x4, R6 ;  /* 0x0000000402067825 */ /* 0x008fcc00078e0006 */
[----:B--2---:R-:W2:Y:S01]  /*0090*/  LDG.E.CONSTANT R7, desc[UR6][R6.64] ;  /* 0x0000000606077981 */ /* 0x004ea2000c1e9900 */
[----:B----4-:R-:W-:-:S05]  /*00a0*/  IMAD.WIDE.U32 R4, R2, 0x4, R4 ;  /* 0x0000000402047825 */ /* 0x010fca00078e0004 */
[----:B------:R-:W3:Y:S01]  /*00b0*/  LDG.E.CONSTANT R0, desc[UR6][R4.64] ;  /* 0x0000000604007981 */ /* 0x000ee2000c1e9900 */
[----:B------:R-:W-:Y:S01]  /*00c0*/  BSSY.RECONVERGENT B0, `(.L_x_2) ;  /* 0x000000c000007945 */ /* 0x000fe20003800200 */
[----:B--2---:R-:W0:Y:S08]  /*00d0*/  MUFU.RCP R8, R7 ;  /* 0x0000000700087308 */ /* 0x004e300000001000 */
[----:B---3--:R-:W1:Y:S01]  /*00e0*/  FCHK P0, R0, R7 ;  /* 0x0000000700007302 */ /* 0x008e620000000000 */
[----:B0-----:R-:W-:-:S04]  /*00f0*/  FFMA R3, -R7, R8, 1 ;  /* 0x3f80000007037423 */ /* 0x001fc80000000108 */
[----:B------:R-:W-:-:S04]  /*0100*/  FFMA R3, R8, R3, R8 ;  /* 0x0000000308037223 */ /* 0x000fc80000000008 */
[----:B------:R-:W-:-:S04]  /*0110*/  FFMA R8, R0, R3, RZ ;  /* 0x0000000300087223 */ /* 0x000fc800000000ff */
[----:B------:R-:W-:-:S04]  /*0120*/  FFMA R9, -R7, R8, R0 ;  /* 0x0000000807097223 */ /* 0x000fc80000000100 */
[----:B------:R-:W-:Y:S01]  /*0130*/  FFMA R3, R3, R9, R8 ;  /* 0x0000000903037223 */ /* 0x000fe20000000008 */
[----:B-1----:R-:W-:Y:S06]  /*0140*/  @!P0 BRA `(.L_x_3) ;  /* 0x00000000000c8947 */ /* 0x002fec0003800000 */
[----:B------:R-:W-:-:S07]  /*0150*/  MOV R4, 0x170 ;  /* 0x0000017000047802 */ /* 0x000fce0000000f00 */
[----:B------:R-:W-:Y:S05]  /*0160*/  CALL.REL.NOINC `($__internal_0_$__cuda_sm3x_div_rn_noftz_f32_slowpath) ;  /* 0x0000000000ac7944 */ /* 0x000fea0003c00000 */
[----:B------:R-:W-:-:S07]  /*0170*/  IMAD.MOV.U32 R3, RZ, RZ, R0 ;  /* 0x000000ffff037224 */ /* 0x000fce00078e0000 */
.L_x_3:
[----:B------:R-:W-:Y:S05]  /*0180*/  BSYNC.RECONVERGENT B0 ;  /* 0x0000000000007941 */ /* 0x000fea0003800200 */
.L_x_2:
[C---:B------:R-:W-:Y:S01]  /*0190*/  FADD R0, -|R3|.reuse, 1 ;  /* 0x3f80000003007421 */ /* 0x040fe20000000300 */
[----:B------:R-:W-:Y:S01]  /*01a0*/  FSETP.GT.AND P0, PT, |R3|, 8.50705917302346158658e+37, PT ;  /* 0x7e8000000300780b */ /* 0x000fe20003f04200 */
[----:B------:R-:W-:Y:S02]  /*01b0*/  IMAD.MOV.U32 R8, RZ, RZ, 0x3e800000 ;  /* 0x3e800000ff087424 */ /* 0x000fe400078e00ff */
[----:B------:R-:W-:Y:S02]  /*01c0*/  IMAD.MOV.U32 R7, RZ, RZ, 0x3d39bf78 ;  /* 0x3d39bf78ff077424 */ /* 0x000fe400078e00ff */
[----:B------:R-:W0:Y:S02]  /*01d0*/  MUFU.RCP R0, R0 ;  /* 0x0000000000007308 */ /* 0x000e240000001000 */
[----:B0-----:R-:W-:-:S04]  /*01e0*/  FADD R4, R0, R0 ;  /* 0x0000000000047221 */ /* 0x001fc80000000000 */
[----:B------:R-:W-:-:S05]  /*01f0*/  FMUL R4, R4, |R3| ;  /* 0x4000000304047220 */ /* 0x000fca0000400000 */
[----:B------:R-:W-:-:S04]  /*0200*/  FSEL R9, R4, -2, !P0 ;  /* 0xc000000004097808 */ /* 0x000fc80004000000 */
[C---:B------:R-:W-:Y:S01]  /*0210*/  ISETP.GE.U32.AND P0, PT, R9.reuse, 0x7f800000, PT ;  /* 0x7f8000000900780c */ /* 0x040fe20003f06070 */
[----:B------:R-:W-:-:S03]  /*0220*/  FADD.RZ R4, R9, 1 ;  /* 0x3f80000009047421 */ /* 0x000fc6000000c000 */
[----:B------:R-:W-:Y:S01]  /*0230*/  ISETP.GT.AND P1, PT, R9, -0x40800000, P0 ;  /* 0xbf8000000900780c */ /* 0x000fe20000724270 */
[----:B------:R-:W-:-:S05]  /*0240*/  VIADD R4, R4, 0xc0c00000 ;  /* 0xc0c0000004047836 */ /* 0x000fca0000000000 */
[----:B------:R-:W-:-:S04]  /*0250*/  LOP3.LUT R6, R4, 0xff800000, RZ, 0xc0, !PT ;  /* 0xff80000004067812 */ /* 0x000fc800078ec0ff */
[----:B------:R-:W-:Y:S01]  /*0260*/  IADD3 R5, PT, PT, -R6, 0x40800000, RZ ;  /* 0x4080000006057810 */ /* 0x000fe20007ffe1ff */
[----:B------:R-:W-:Y:S01]  /*0270*/  IMAD.IADD R4, R9, 0x1, -R6 ;  /* 0x0000000109047824 */ /* 0x000fe200078e0a06 */
[----:B------:R-:W-:-:S03]  /*0280*/  I2FP.F32.S32 R6, R6 ;  /* 0x0000000600067245 */ /* 0x000fc60000201400 */
[----:B------:R-:W-:Y:S01]  /*0290*/  FFMA R5, R5, R8, -1 ;  /* 0xbf80000005057423 */ /* 0x000fe20000000008 */
[----:B------:R-:W-:Y:S02]  /*02a0*/  IMAD.MOV.U32 R8, RZ, RZ, 0x3f000000 ;  /* 0x3f000000ff087424 */ /* 0x000fe400078e00ff */
[----:B------:R-:W-:Y:S01]  /*02b0*/  FMUL R6, R6, 1.1920928955078125e-07 ;  /* 0x3400000006067820 */ /* 0x000fe20000400000 */
[----:B------:R-:W-:Y:S02]  /*02c0*/  FADD R0, R4, R5 ;  /* 0x0000000504007221 */ /* 0x000fe40000000000 */
[----:B------:R-:W-:Y:S02]  /*02d0*/  LOP3.LUT R3, R8, 0x80000000, R3, 0xb8, !PT ;  /* 0x8000000008037812 */ /* 0x000fe400078eb803 */
[----:B------:R-:W-:-:S04]  /*02e0*/  FFMA R5, R0, -R7, 0.10546888411045074463 ;  /* 0x3dd8001200057423 */ /* 0x000fc80000000807 */
[----:B------:R-:W-:-:S04]  /*02f0*/  FFMA R5, R0, R5, -0.13229703903198242188 ;  /* 0xbe0778e000057423 */ /* 0x000fc80000000005 */
[----:B------:R-:W-:-:S04]  /*0300*/  FFMA R5, R0, R5, 0.14491446316242218018 ;  /* 0x3e14647500057423 */ /* 0x000fc80000000005 */
[----:B------:R-:W-:-:S04]  /*0310*/  FFMA R5, R0, R5, -0.16641564667224884033 ;  /* 0xbe2a68dd00057423 */ /* 0x000fc80000000005 */
[----:B------:R-:W-:-:S04]  /*0320*/  FFMA R5, R0, R5, 0.19988867640495300293 ;  /* 0x3e4caf9e00057423 */ /* 0x000fc80000000005 */
[----:B------:R-:W-:-:S04]  /*0330*/  FFMA R5, R0, R5, -0.25000196695327758789 ;  /* 0xbe80004200057423 */ /* 0x000fc80000000005 */
[----:B------:R-:W-:-:S04]  /*0340*/  FFMA R5, R0, R5, 0.33333510160446166992 ;  /* 0x3eaaaae600057423 */ /* 0x000fc80000000005 */
[C---:B------:R-:W-:Y:S02]  /*0350*/  FFMA R7, R0.reuse, R5, -0.5 ;  /* 0xbf00000000077423 */ /* 0x040fe40000000005 */
[----:B------:R-:W0:Y:S02]  /*0360*/  LDC.64 R4, c[0x0][0x380] ;  /* 0x0000e000ff047b82 */ /* 0x000e240000000a00 */
[----:B------:R-:W-:-:S04]  /*0370*/  FMUL R7, R0, R7 ;  /* 0x0000000700077220 */ /* 0x000fc80000400000 */
[----:B------:R-:W-:Y:S01]  /*0380*/  FFMA R7, R0, R7, R0 ;  /* 0x0000000700077223 */ /* 0x000fe20000000000 */
[----:B------:R-:W-:-:S03]  /*0390*/  @P0 MOV R0, 0x7f800000 ;  /* 0x7f80000000000802 */ /* 0x000fc60000000f00 */
[----:B------:R-:W-:Y:S02]  /*03a0*/  FFMA R6, R6, 0.69314718246459960938, R7 ;  /* 0x3f31721806067823 */ /* 0x000fe40000000007 */
[C---:B------:R-:W-:Y:S01]  /*03b0*/  @P1 FFMA R6, R9.reuse, R0, +INF ;  /* 0x7f80000009061423 */ /* 0x040fe20000000000 */
[----:B------:R-:W-:-:S04]  /*03c0*/  @P0 FSETP.NEU.AND P1, PT, R9, RZ, PT ;  /* 0x000000ff0900020b */ /* 0x000fc80003f2d000 */
[----:B------:R-:W-:-:S05]  /*03d0*/  @P0 FSEL R6, R6, -RZ, P1 ;  /* 0x800000ff06060208 */ /* 0x000fca0000800000 */
[----:B------:R-:W-:Y:S01]  /*03e0*/  FMUL R3, R3, R6 ;  /* 0x0000000603037220 */ /* 0x000fe20000400000 */
[----:B0-----:R-:W-:-:S05]  /*03f0*/  IMAD.WIDE.U32 R4, R2, 0x4, R4 ;  /* 0x0000000402047825 */ /* 0x001fca00078e0004 */
[----:B------:R-:W-:Y:S01]  /*0400*/  STG.E desc[UR6][R4.64], R3 ;  /* 0x0000000304007986 */ /* 0x000fe2000c101906 */
[----:B------:R-:W-:Y:S05]  /*0410*/  EXIT ;  /* 0x000000000000794d */ /* 0x000fea0003800000 */
        .weak           $__internal_0_$__cuda_sm3x_div_rn_noftz_f32_slowpath
        .type           $__internal_0_$__cuda_sm3x_div_rn_noftz_f32_slowpath,@function
        .size           $__internal_0_$__cuda_sm3x_div_rn_noftz_f32_slowpath,(.L_x_17 - $__internal_0_$__cuda_sm3x_div_rn_noftz_f32_slowpath)
$__internal_0_$__cuda_sm3x_div_rn_noftz_f32_slowpath:
[----:B------:R-:W-:Y:S01]  /*0420*/  SHF.R.U32.HI R5, RZ, 0x17, R7 ;  /* 0x00000017ff057819 */ /* 0x000fe20000011607 */
[----:B------:R-:W-:Y:S01]  /*0430*/  BSSY.RECONVERGENT B1, `(.L_x_4) ;  /* 0x0000064000017945 */ /* 0x000fe20003800200 */
[--C-:B------:R-:W-:Y:S01]  /*0440*/  SHF.R.U32.HI R3, RZ, 0x17, R0.reuse ;  /* 0x00000017ff037819 */ /* 0x100fe20000011600 */
[----:B------:R-:W-:Y:S01]  /*0450*/  IMAD.MOV.U32 R8, RZ, RZ, R0 ;  /* 0x000000ffff087224 */ /* 0x000fe200078e0000 */
[----:B------:R-:W-:Y:S02]  /*0460*/  LOP3.LUT R6, R5, 0xff, RZ, 0xc0, !PT ;  /* 0x000000ff05067812 */ /* 0x000fe400078ec0ff */
[----:B------:R-:W-:-:S03]  /*0470*/  LOP3.LUT R5, R3, 0xff, RZ, 0xc0, !PT ;  /* 0x000000ff03057812 */ /* 0x000fc600078ec0ff */
[----:B------:R-:W-:Y:S02]  /*0480*/  VIADD R11, R6, 0xffffffff ;  /* 0xffffffff060b7836 */ /* 0x000fe40000000000 */
[----:B------:R-:W-:-:S03]  /*0490*/  VIADD R10, R5, 0xffffffff ;  /* 0xffffffff050a7836 */ /* 0x000fc60000000000 */
[----:B------:R-:W-:-:S04]  /*04a0*/  ISETP.GT.U32.AND P0, PT, R11, 0xfd, PT ;  /* 0x000000fd0b00780c */ /* 0x000fc80003f04070 */
[----:B------:R-:W-:-:S13]  /*04b0*/  ISETP.GT.U32.OR P0, PT, R10, 0xfd, P0 ;  /* 0x000000fd0a00780c */ /* 0x000fda0000704470 */
[----:B------:R-:W-:Y:S01]  /*04c0*/  @!P0 MOV R9, RZ ;  /* 0x000000ff00098202 */ /* 0x000fe20000000f00 */
[----:B------:R-:W-:Y:S06]  /*04d0*/  @!P0 BRA `(.L_x_5) ;  /* 0x0000000000608947 */ /* 0x000fec0003800000 */
[----:B------:R-:W-:Y:S01]  /*04e0*/  FSETP.GTU.FTZ.AND P0, PT, |R0|, +INF , PT ;  /* 0x7f8000000000780b */ /* 0x000fe20003f1c200 */
[----:B------:R-:W-:Y:S01]  /*04f0*/  IMAD.MOV.U32 R3, RZ, RZ, R7 ;  /* 0x000000ffff037224 */ /* 0x000fe200078e0007 */
[----:B------:R-:W-:-:S04]  /*0500*/  FSETP.GTU.FTZ.AND P1, PT, |R7|, +INF , PT ;  /* 0x7f8000000700780b */ /* 0x000fc80003f3c200 */
[----:B------:R-:W-:-:S13]  /*0510*/  PLOP3.LUT P0, PT, P0, P1, PT, 0xf8, 0x8f ;  /* 0x00000000008f781c */ /* 0x000fda0000703f70 */
[----:B------:R-:W-:Y:S05]  /*0520*/  @P0 BRA `(.L_x_6) ;  /* 0x00000004004c0947 */ /* 0x000fea0003800000 */
[----:B------:R-:W-:-:S13]  /*0530*/  LOP3.LUT P0, RZ, R7, 0x7fffffff, R8, 0xc8, !PT ;  /* 0x7fffffff07ff7812 */ /* 0x000fda000780c808 */
[----:B------:R-:W-:Y:S05]  /*0540*/  @!P0 BRA `(.L_x_7) ;  /* 0x00000004003c8947 */ /* 0x000fea0003800000 */
[C---:B------:R-:W-:Y:S02]  /*0550*/  FSETP.NEU.FTZ.AND P2, PT, |R0|.reuse, +INF , PT ;  /* 0x7f8000000000780b */ /* 0x040fe40003f5d200 */
[----:B------:R-:W-:Y:S02]  /*0560*/  FSETP.NEU.FTZ.AND P1, PT, |R3|, +INF , PT ;  /* 0x7f8000000300780b */ /* 0x000fe40003f3d200 */
[----:B------:R-:W-:-:S11]  /*0570*/  FSETP.NEU.FTZ.AND P0, PT, |R0|, +INF , PT ;  /* 0x7f8000000000780b */ /* 0x000fd60003f1d200 */
[----:B------:R-:W-:Y:S05]  /*0580*/  @!P1 BRA !P2, `(.L_x_7) ;  /* 0x00000004002c9947 */ /* 0x000fea0005000000 */
[----:B------:R-:W-:-:S04]  /*0590*/  LOP3.LUT P2, RZ, R8, 0x7fffffff, RZ, 0xc0, !PT ;  /* 0x7fffffff08ff7812 */ /* 0x000fc8000784c0ff */
[----:B------:R-:W-:-:S13]  /*05a0*/  PLOP3.LUT P1, PT, P1, P2, PT, 0x2f, 0xf2 ;  /* 0x0000000000f2781c */ /* 0x000fda0000f24577 */
[----:B------:R-:W-:Y:S05]  /*05b0*/  @P1 BRA `(.L_x_8) ;  /* 0x0000000400181947 */ /* 0x000fea0003800000 */
[----:B------:R-:W-:-:S04]  /*05c0*/  LOP3.LUT P1, RZ, R7, 0x7fffffff, RZ, 0xc0, !PT ;  /* 0x7fffffff07ff7812 */ /* 0x000fc8000782c0ff */
[----:B------:R-:W-:-:S13]  /*05d0*/  PLOP3.LUT P0, PT, P0, P1, PT, 0x2f, 0xf2 ;  /* 0x0000000000f2781c */ /* 0x000fda0000702577 */
[----:B------:R-:W-:Y:S05]  /*05e0*/  @P0 BRA `(.L_x_9) ;  /* 0x0000000400000947 */ /* 0x000fea0003800000 */
[----:B------:R-:W-:Y:S02]  /*05f0*/  ISETP.GE.AND P0, PT, R10, RZ, PT ;  /* 0x000000ff0a00720c */ /* 0x000fe40003f06270 */
[----:B------:R-:W-:-:S11]  /*0600*/  ISETP.GE.AND P1, PT, R11, RZ, PT ;  /* 0x000000ff0b00720c */ /* 0x000fd60003f26270 */
[----:B------:R-:W-:Y:S02]  /*0610*/  @P0 IMAD.MOV.U32 R9, RZ, RZ, RZ ;  /* 0x000000ffff090224 */ /* 0x000fe400078e00ff */
[----:B------:R-:W-:Y:S01]  /*0620*/  @!P0 FFMA R8, R0, 1.84467440737095516160e+19, RZ ;  /* 0x5f80000000088823 */ /* 0x000fe200000000ff */
[----:B------:R-:W-:Y:S02]  /*0630*/  @!P0 IMAD.MOV.U32 R9, RZ, RZ, -0x40 ;  /* 0xffffffc0ff098424 */ /* 0x000fe400078e00ff */
[----:B------:R-:W-:-:S03]  /*0640*/  @!P1 FFMA R7, R3, 1.84467440737095516160e+19, RZ ;  /* 0x5f80000003079823 */ /* 0x000fc600000000ff */
[----:B------:R-:W-:-:S07]  /*0650*/  @!P1 IADD3 R9, PT, PT, R9, 0x40, RZ ;  /* 0x0000004009099810 */ /* 0x000fce0007ffe0ff */
.L_x_5:
[----:B------:R-:W-:Y:S01]  /*0660*/  LEA R0, R6, 0xc0800000, 0x17 ;  /* 0xc080000006007811 */ /* 0x000fe200078eb8ff */
[----:B------:R-:W-:Y:S01]  /*0670*/  VIADD R5, R5, 0xffffff81 ;  /* 0xffffff8105057836 */ /* 0x000fe20000000000 */
[----:B------:R-:W-:Y:S03]  /*0680*/  BSSY.RECONVERGENT B2, `(.L_x_10) ;  /* 0x0000035000027945 */ /* 0x000fe60003800200 */
[----:B------:R-:W-:Y:S01]  /*0690*/  IMAD.IADD R7, R7, 0x1, -R0 ;  /* 0x0000000107077824 */ /* 0x000fe200078e0a00 */
[C---:B------:R-:W-:Y:S01]  /*06a0*/  IADD3 R6, PT, PT, R5.reuse, 0x7f, -R6 ;  /* 0x0000007f05067810 */ /* 0x040fe20007ffe806 */
[----:B------:R-:W-:Y:S02]  /*06b0*/  IMAD R0, R5, -0x800000, R8 ;  /* 0xff80000005007824 */ /* 0x000fe400078e0208 */
[----:B------:R-:W0:Y:S01]  /*06c0*/  MUFU.RCP R3, R7 ;  /* 0x0000000700037308 */ /* 0x000e220000001000 */
[----:B------:R-:W-:Y:S01]  /*06d0*/  FADD.FTZ R11, -R7, -RZ ;  /* 0x800000ff070b7221 */ /* 0x000fe20000010100 */
[----:B------:R-:W-:-:S03]  /*06e0*/  IMAD.IADD R6, R6, 0x1, R9 ;  /* 0x0000000106067824 */ /* 0x000fc600078e0209 */
[----:B0-----:R-:W-:-:S04]  /*06f0*/  FFMA R10, R3, R11, 1 ;  /* 0x3f800000030a7423 */ /* 0x001fc8000000000b */
[----:B------:R-:W-:-:S04]  /*0700*/  FFMA R10, R3, R10, R3 ;  /* 0x0000000a030a7223 */ /* 0x000fc80000000003 */
[----:B------:R-:W-:-:S04]  /*0710*/  FFMA R3, R0, R10, RZ ;  /* 0x0000000a00037223 */ /* 0x000fc800000000ff */
[----:B------:R-:W-:-:S04]  /*0720*/  FFMA R8, R11, R3, R0 ;  /* 0x000000030b087223 */ /* 0x000fc80000000000 */
[----:B------:R-:W-:-:S04]  /*0730*/  FFMA R13, R10, R8, R3 ;  /* 0x000000080a0d7223 */ /* 0x000fc80000000003 */
[----:B------:R-:W-:-:S04]  /*0740*/  FFMA R8, R11, R13, R0 ;  /* 0x0000000d0b087223 */ /* 0x000fc80000000000 */
[----:B------:R-:W-:-:S05]  /*0750*/  FFMA R0, R10, R8, R13 ;  /* 0x000000080a007223 */ /* 0x000fca000000000d */
[----:B------:R-:W-:-:S04]  /*0760*/  SHF.R.U32.HI R3, RZ, 0x17, R0 ;  /* 0x00000017ff037819 */ /* 0x000fc80000011600 */
[----:B------:R-:W-:-:S04]  /*0770*/  LOP3.LUT R3, R3, 0xff, RZ, 0xc0, !PT ;  /* 0x000000ff03037812 */ /* 0x000fc800078ec0ff */
[----:B------:R-:W-:-:S05]  /*0780*/  IADD3 R7, PT, PT, R3, R6, RZ ;  /* 0x0000000603077210 */ /* 0x000fca0007ffe0ff */
[----:B------:R-:W-:-:S05]  /*0790*/  VIADD R3, R7, 0xffffffff ;  /* 0xffffffff07037836 */ /* 0x000fca0000000000 */
[----:B------:R-:W-:-:S13]  /*07a0*/  ISETP.GE.U32.AND P0, PT, R3, 0xfe, PT ;  /* 0x000000fe0300780c */ /* 0x000fda0003f06070 */
[----:B------:R-:W-:Y:S05]  /*07b0*/  @!P0 BRA `(.L_x_11) ;  /* 0x0000000000808947 */ /* 0x000fea0003800000 */
[----:B------:R-:W-:-:S13]  /*07c0*/  ISETP.GT.AND P0, PT, R7, 0xfe, PT ;  /* 0x000000fe0700780c */ /* 0x000fda0003f04270 */
[----:B------:R-:W-:Y:S05]  /*07d0*/  @P0 BRA `(.L_x_12) ;  /* 0x00000000006c0947 */ /* 0x000fea0003800000 */
[----:B------:R-:W-:-:S13]  /*07e0*/  ISETP.GE.AND P0, PT, R7, 0x1, PT ;  /* 0x000000010700780c */ /* 0x000fda0003f06270 */
[----:B------:R-:W-:Y:S05]  /*07f0*/  @P0 BRA `(.L_x_13) ;  /* 0x0000000000740947 */ /* 0x000fea0003800000 */
[----:B------:R-:W-:Y:S02]  /*0800*/  ISETP.GE.AND P0, PT, R7, -0x18, PT ;  /* 0xffffffe80700780c */ /* 0x000fe40003f06270 */
[----:B------:R-:W-:-:S11]  /*0810*/  LOP3.LUT R0, R0, 0x80000000, RZ, 0xc0, !PT ;  /* 0x8000000000007812 */ /* 0x000fd600078ec0ff */
[----:B------:R-:W-:Y:S05]  /*0820*/  @!P0 BRA `(.L_x_13) ;  /* 0x0000000000688947 */ /* 0x000fea0003800000 */
[CCC-:B------:R-:W-:Y:S01]  /*0830*/  FFMA.RZ R3, R10.reuse, R8.reuse, R13.reuse ;  /* 0x000000080a037223 */ /* 0x1c0fe2000000c00d */
[CCC-:B------:R-:W-:Y:S01]  /*0840*/  FFMA.RM R6, R10.reuse, R8.reuse, R13.reuse ;  /* 0x000000080a067223 */ /* 0x1c0fe2000000400d */
[C---:B------:R-:W-:Y:S02]  /*0850*/  ISETP.NE.AND P2, PT, R7.reuse, RZ, PT ;  /* 0x000000ff0700720c */ /* 0x040fe40003f45270 */
[----:B------:R-:W-:Y:S02]  /*0860*/  ISETP.NE.AND P1, PT, R7, RZ, PT ;  /* 0x000000ff0700720c */ /* 0x000fe40003f25270 */
[----:B------:R-:W-:Y:S01]  /*0870*/  LOP3.LUT R5, R3, 0x7fffff, RZ, 0xc0, !PT ;  /* 0x007fffff03057812 */ /* 0x000fe200078ec0ff */
[----:B------:R-:W-:Y:S01]  /*0880*/  FFMA.RP R3, R10, R8, R13 ;  /* 0x000000080a037223 */ /* 0x000fe2000000800d */
[----:B------:R-:W-:Y:S02]  /*0890*/  VIADD R8, R7, 0x20 ;  /* 0x0000002007087836 */ /* 0x000fe40000000000 */
[----:B------:R-:W-:Y:S01]  /*08a0*/  LOP3.LUT R5, R5, 0x800000, RZ, 0xfc, !PT ;  /* 0x0080000005057812 */ /* 0x000fe200078efcff */
[----:B------:R-:W-:Y:S01]  /*08b0*/  IMAD.MOV R7, RZ, RZ, -R7 ;  /* 0x000000ffff077224 */ /* 0x000fe200078e0a07 */
[----:B------:R-:W-:-:S02]  /*08c0*/  FSETP.NEU.FTZ.AND P0, PT, R3, R6, PT ;  /* 0x000000060300720b */ /* 0x000fc40003f1d000 */
[----:B------:R-:W-:Y:S02]  /*08d0*/  SHF.L.U32 R8, R5, R8, RZ ;  /* 0x0000000805087219 */ /* 0x000fe400000006ff */
[----:B------:R-:W-:Y:S02]  /*08e0*/  SEL R6, R7, RZ, P2 ;  /* 0x000000ff07067207 */ /* 0x000fe40001000000 */
[----:B------:R-:W-:Y:S02]  /*08f0*/  ISETP.NE.AND P1, PT, R8, RZ, P1 ;  /* 0x000000ff0800720c */ /* 0x000fe40000f25270 */
[----:B------:R-:W-:Y:S02]  /*0900*/  SHF.R.U32.HI R6, RZ, R6, R5 ;  /* 0x00000006ff067219 */ /* 0x000fe40000011605 */
[----:B------:R-:W-:Y:S02]  /*0910*/  PLOP3.LUT P0, PT, P0, P1, PT, 0xf8, 0x8f ;  /* 0x00000000008f781c */ /* 0x000fe40000703f70 */
[----:B------:R-:W-:-:S02]  /*0920*/  SHF.R.U32.HI R8, RZ, 0x1, R6 ;  /* 0x00000001ff087819 */ /* 0x000fc40000011606 */
[----:B------:R-:W-:-:S04]  /*0930*/  SEL R3, RZ, 0x1, !P0 ;  /* 0x00000001ff037807 */ /* 0x000fc80004000000 */
[----:B------:R-:W-:-:S04]  /*0940*/  LOP3.LUT R3, R3, 0x1, R8, 0xf8, !PT ;  /* 0x0000000103037812 */ /* 0x000fc800078ef808 */
[----:B------:R-:W-:-:S04]  /*0950*/  LOP3.LUT R3, R3, R6, RZ, 0xc0, !PT ;  /* 0x0000000603037212 */ /* 0x000fc800078ec0ff */
[----:B------:R-:W-:-:S04]  /*0960*/  IADD3 R3, PT, PT, R8, R3, RZ ;  /* 0x0000000308037210 */ /* 0x000fc80007ffe0ff */
[----:B------:R-:W-:Y:S01]  /*0970*/  LOP3.LUT R0, R3, R0, RZ, 0xfc, !PT ;  /* 0x0000000003007212 */ /* 0x000fe200078efcff */
[----:B------:R-:W-:Y:S06]  /*0980*/  BRA `(.L_x_13) ;  /* 0x0000000000107947 */ /* 0x000fec0003800000 */
.L_x_12:
[----:B------:R-:W-:-:S04]  /*0990*/  LOP3.LUT R0, R0, 0x80000000, RZ, 0xc0, !PT ;  /* 0x8000000000007812 */ /* 0x000fc800078ec0ff */
[----:B------:R-:W-:Y:S01]  /*09a0*/  LOP3.LUT R0, R0, 0x7f800000, RZ, 0xfc, !PT ;  /* 0x7f80000000007812 */ /* 0x000fe200078efcff */
[----:B------:R-:W-:Y:S06]  /*09b0*/  BRA `(.L_x_13) ;  /* 0x0000000000047947 */ /* 0x000fec0003800000 */
.L_x_11:
[----:B------:R-:W-:-:S07]  /*09c0*/  IMAD R0, R6, 0x800000, R0 ;  /* 0x0080000006007824 */ /* 0x000fce00078e0200 */
.L_x_13:
[----:B------:R-:W-:Y:S05]  /*09d0*/  BSYNC.RECONVERGENT B2 ;  /* 0x0000000000027941 */ /* 0x000fea0003800200 */
.L_x_10:
[----:B------:R-:W-:Y:S05]  /*09e0*/  BRA `(.L_x_14) ;  /* 0x0000000000207947 */ /* 0x000fea0003800000 */
.L_x_9:
[----:B------:R-:W-:-:S04]  /*09f0*/  LOP3.LUT R0, R7, 0x80000000, R8, 0x48, !PT ;  /* 0x8000000007007812 */ /* 0x000fc800078e4808 */
[----:B------:R-:W-:Y:S01]  /*0a00*/  LOP3.LUT R0, R0, 0x7f800000, RZ, 0xfc, !PT ;  /* 0x7f80000000007812 */ /* 0x000fe200078efcff */
[----:B------:R-:W-:Y:S06]  /*0a10*/  BRA `(.L_x_14) ;  /* 0x0000000000147947 */ /* 0x000fec0003800000 */
.L_x_8:
[----:B------:R-:W-:Y:S01]  /*0a20*/  LOP3.LUT R0, R7, 0x80000000, R8, 0x48, !PT ;  /* 0x8000000007007812 */ /* 0x000fe200078e4808 */
[----:B------:R-:W-:Y:S06]  /*0a30*/  BRA `(.L_x_14) ;  /* 0x00000000000c7947 */ /* 0x000fec0003800000 */
.L_x_7:
[----:B------:R-:W0:Y:S01]  /*0a40*/  MUFU.RSQ R0, -QNAN ;  /* 0xffc0000000007908 */ /* 0x000e220000001400 */
[----:B------:R-:W-:Y:S05]  /*0a50*/  BRA `(.L_x_14) ;  /* 0x0000000000047947 */ /* 0x000fea0003800000 */
.L_x_6:
[----:B------:R-:W-:-:S07]  /*0a60*/  FADD.FTZ R0, R0, R3 ;  /* 0x0000000300007221 */ /* 0x000fce0000010000 */
.L_x_14:
[----:B------:R-:W-:Y:S05]  /*0a70*/  BSYNC.RECONVERGENT B1 ;  /* 0x0000000000017941 */ /* 0x000fea0003800200 */
.L_x_4:
[----:B------:R-:W-:-:S04]  /*0a80*/  IMAD.MOV.U32 R5, RZ, RZ, 0x0 ;  /* 0x00000000ff057424 */ /* 0x000fc800078e00ff */
[----:B0-----:R-:W-:Y:S05]  /*0a90*/  RET.REL.NODEC R4 `(default_function_kernel_3) ;  /* 0xfffffff404587950 */ /* 0x001fea0003c3ffff */
.L_x_15:
        /* <DEDUP_REMOVED lines=14> */
.L_x_17:


//--------------------- .text.default_function_kernel_1 --------------------------
	.section	.text.default_function_kernel_1,"ax",@progbits
	.align	128
        .global         default_function_kernel_1
        .type           default_function_kernel_1,@function
        .size           default_function_kernel_1,(.L_x_21 - default_function_kernel_1)
        .other          default_function_kernel_1,@"STO_CUDA_ENTRY STV_DEFAULT"
default_function_kernel_1:
.text.default_function_kernel_1:
[----:B------:R-:W-:Y:S01]  /*0000*/  LDC R1, c[0x0][0x37c] ;  /* 0x0000df00ff017b82 */ /* 0x000fe20000000800 */
[----:B------:R-:W0:Y:S07]  /*0010*/  S2R R5, SR_CTAID.X ;  /* 0x0000000000057919 */ /* 0x000e2e0000002500 */
[----:B------:R-:W1:Y:S01]  /*0020*/  LDC.64 R2, c[0x0][0x388] ;  /* 0x0000e200ff027b82 */ /* 0x000e620000000a00 */
[----:B------:R-:W2:Y:S01]  /*0030*/  LDCU.64 UR4, c[0x0][0x358] ;  /* 0x00006b00ff0477ac */ /* 0x000ea20008000a00 */
[----:B------:R-:W0:Y:S02]  /*0040*/  S2R R0, SR_TID.X ;  /* 0x0000000000007919 */ /* 0x000e240000002100 */
[----:B0-----:R-:W-:-:S04]  /*0050*/  IMAD R5, R5, 0x6, R0 ;  /* 0x0000000605057824 */ /* 0x001fc800078e0200 */
[----:B-1----:R-:W-:-:S05]  /*0060*/  IMAD.WIDE.U32 R2, R5, 0x4, R2 ;  /* 0x0000000405027825 */ /* 0x002fca00078e0002 */
        /* <DEDUP_REMOVED lines=22> */
[----:B------:R-:W-:-:S04]  /*01d0*/  FFMA R3, R2, -R7, 0.10546888411045074463 ;  /* 0x3dd8001202037423 */ /* 0x000fc80000000807 */
        /* <DEDUP_REMOVED lines=12> */
[----:B------:R-:W-:-:S04]  /*02a0*/  @P1 FSETP.NEU.AND P2, PT, R9, RZ, PT ;  /* 0x000000ff0900120b */ /* 0x000fc80003f4d000 */
[----:B------:R-:W-:-:S04]  /*02b0*/  @P1 FSEL R3, R3, -RZ, P2 ;  /* 0x800000ff03031208 */ /* 0x000fc80001000000 */
[----:B------:R-:W-:Y:S02]  /*02c0*/  MOV R7, R3 ;  /* 0x0000000300077202 */ /* 0x000fe40000000f00 */
[----:B------:R-:W0:Y:S03]  /*02d0*/  LDC.64 R2, c[0x0][0x380] ;  /* 0x0000e000ff027b82 */ /* 0x000e260000000a00 */
[----:B------:R-:W-:Y:S01]  /*02e0*/  @P0 FADD R7, R7, 0.69314718246459960938 ;  /* 0x3f31721807070421 */ /* 0x000fe20000000000 */
[----:B------:R-:W-:-:S04]  /*02f0*/  FSETP.NAN.AND P0, PT, |R0|, |R0|, PT ;  /* 0x400000000000720b */ /* 0x000fc80003f08200 */
[----:B------:R-:W-:-:S04]  /*0300*/  LOP3.LUT R0, R7, 0x80000000, R0, 0xb8, !PT ;  /* 0x8000000007007812 */ /* 0x000fc800078eb800 */
[----:B------:R-:W-:-:S04]  /*0310*/  FSEL R0, R0, R7, !P0 ;  /* 0x0000000700007208 */ /* 0x000fc80004000000 */
[----:B------:R-:W1:Y:S01]  /*0320*/  FRND.CEIL R7, R0 ;  /* 0x0000000000077307 */ /* 0x000e620000209000 */
[----:B0-----:R-:W-:-:S05]  /*0330*/  IMAD.WIDE.U32 R2, R5, 0x4, R2 ;  /* 0x0000000405027825 */ /* 0x001fca00078e0002 */
[----:B-1----:R-:W-:Y:S01]  /*0340*/  STG.E desc[UR4][R2.64], R7 ;  /* 0x0000000702007986 */ /* 0x002fe2000c101904 */
[----:B------:R-:W-:Y:S05]  /*0350*/  EXIT ;  /* 0x000000000000794d */ /* 0x000fea0003800000 */
.L_x_16:
        /* <DEDUP_REMOVED lines=10> */
.L_x_21:


//--------------------- .nv.shared.reserved.0     --------------------------
	.section	.nv.shared.reserved.0,"aw",@nobits
	.weak		__nv_reservedSMEM_offset_0_alias
	.size		__nv_reservedSMEM_offset_0_alias, 0, 64
	.other		__nv_reservedSMEM_offset_0_alias,@"STO_CUDA_RESERVED_SHARED STV_DEFAULT"
__nv_reservedSMEM_offset_0_alias:
	.zero		0
	.zero		64


//--------------------- .nv.constant0.default_function_kernel_2 --------------------------
	.section	.nv.constant0.default_function_kernel_2,"a",@progbits
	.sectionflags	@""
	.align	4
.nv.constant0.default_function_kernel_2:
	.zero		912


//--------------------- .nv.constant0.default_function_kernel --------------------------
	.section	.nv.constant0.default_function_kernel,"a",@progbits
	.sectionflags	@""
	.align	4
.nv.constant0.default_function_kernel:
	.zero		912


//--------------------- .nv.constant0.default_function_kernel_3 --------------------------
	.section	.nv.constant0.default_function_kernel_3,"a",@progbits
	.sectionflags	@""
	.align	4
.nv.constant0.default_function_kernel_3:
	.zero		920


//--------------------- .nv.constant0.default_function_kernel_1 --------------------------
	.section	.nv.constant0.default_function_kernel_1,"a",@progbits
	.sectionflags	@""
	.align	4
.nv.constant0.default_function_kernel_1:
	.zero		912


//--------------------- SYMBOLS --------------------------

	.type		.nv.reservedSmem.offset0,@object
	.size		.nv.reservedSmem.offset0,0x4
